// auto-generated by cutlass_sweep.gemm — config: {"arch": "sm_90", "cluster_m": 1, "cluster_n": 1, "dtype": "int8", "dtype_b": "int8", "layout": "nt", "stages": 0, "tile_k": 32, "tile_m": 512, "tile_n": 32}
#include "cutlass/cutlass.h"
#include "cutlass/gemm/collective/collective_builder.hpp"
#include "cutlass/gemm/device/gemm_universal_adapter.h"
#include "cutlass/gemm/kernel/gemm_universal.hpp"
#include "cutlass/epilogue/collective/collective_builder.hpp"

using ElemA = int8_t;
using ElemB = int8_t;
using ElemCD = int8_t;
using Acc  = int32_t;
using TileShape    = cute::Shape<cute::_512, cute::_32, cute::_32>;
using ClusterShape = cute::Shape<cute::_1, cute::_1, cute::_1>;

using CollectiveEpilogue = typename cutlass::epilogue::collective::CollectiveBuilder<
    cutlass::arch::Sm90, cutlass::arch::OpClassTensorOp,
    TileShape, ClusterShape,
    cutlass::epilogue::collective::EpilogueTileAuto,
    Acc, Acc,
    ElemCD, cutlass::layout::RowMajor, 128 / cutlass::sizeof_bits<ElemCD>::value,
    ElemCD, cutlass::layout::RowMajor, 128 / cutlass::sizeof_bits<ElemCD>::value,
    cutlass::epilogue::collective::EpilogueScheduleAuto
  >::CollectiveOp;

using CollectiveMainloop = typename cutlass::gemm::collective::CollectiveBuilder<
    cutlass::arch::Sm90, cutlass::arch::OpClassTensorOp,
    ElemA, cutlass::layout::RowMajor, 128 / cutlass::sizeof_bits<ElemA>::value,
    ElemB, cutlass::layout::ColumnMajor, 128 / cutlass::sizeof_bits<ElemB>::value,
    Acc,
    TileShape, ClusterShape,
    cutlass::gemm::collective::StageCountAutoCarveout<static_cast<int>(sizeof(typename CollectiveEpilogue::SharedStorage))>,
    cutlass::gemm::collective::KernelScheduleAuto
  >::CollectiveOp;

using GemmKernel = cutlass::gemm::kernel::GemmUniversal<
    cute::Shape<int,int,int,int>,
    CollectiveMainloop,
    CollectiveEpilogue
>;
using Gemm = cutlass::gemm::device::GemmUniversalAdapter<GemmKernel>;

// Force the device kernel symbol into the cubin without needing a host main.
auto* _anchor = &cutlass::device_kernel<GemmKernel>;


// ===== COMPILED SASS (sm_90a) =====

	.target	sm_90a

	.elftype	@"ET_EXEC"


//--------------------- .note.nv.tkinfo           --------------------------
	.section	.note.nv.tkinfo,"",@"SHT_NOTE"
	.sectionflags	@"SHF_NOTE_NV_TKINFO"
	.tkinfo
        /*0018*/ 	.word	0x00000002
        /*0030*/ 	.string	""
        /*0030*/ 	.string	"ptxas"
        /*0030*/ 	.string	"Cuda compilation tools, release 13.0, V13.0.88"
        /*0030*/ 	.string	"Build cuda_13.0.r13.0/compiler.36424714_0"
        /*0030*/ 	.string	"-arch sm_90a -m 64 "



//--------------------- .note.nv.cuinfo           --------------------------
	.section	.note.nv.cuinfo,"",@"SHT_NOTE"
	.sectionflags	@"SHF_NOTE_NV_CUINFO"
        /*0018*/ 	.short	0x0002
        /*001a*/ 	.short	0x005a
        /*001c*/ 	.short	0x0082
	.zero		2


//--------------------- .nv.info                  --------------------------
	.section	.nv.info,"",@"SHT_CUDA_INFO"
	.align	4


	//----- nvinfo : EIATTR_REGCOUNT
	.align		4
        /*0000*/ 	.byte	0x04, 0x2f
        /*0002*/ 	.short	(.L_15 - .L_14)
	.align		4
.L_14:
        /*0004*/ 	.word	index@(_ZN7cutlass13device_kernelINS_4gemm6kernel13GemmUniversalIN4cute5tupleIJiiiiEEENS1_10collective13CollectiveMmaINS1_34MainloopSm90TmaGmmaWarpSpecializedILi13ENS5_IJNS4_1CILi1EEESB_SB_EEENS1_35KernelTmaWarpSpecializedCooperativeEEENS5_IJNSA_ILi512EEENSA_ILi32EEESG_EEEaNS5_IJlSB_lEEEaSI_NS4_8TiledMMAINS4_8MMA_AtomIJNS4_4SM904GMMA26MMA_64x32x32_S32S8S8_SS_TNEEEENS4_6LayoutINS5_IJNSA_ILi2EEESB_SB_EEENS5_IJSB_NSA_ILi0EEESS_EEEEENS5_IJNS4_10UnderscoreESV_SV_EEEEENS4_13SM90_TMA_LOADENS4_14ComposedLayoutINS4_7SwizzleILi1ELi4ELi3EEENS4_18smem_ptr_flag_bitsILi8EEENSP_INS5_IJNSA_ILi8EEESG_EEENS5_IJSG_SB_EEEEEEEvNS4_8identityESY_S18_vS19_EENS_8epilogue10collective6detail29Sm90TmaWarpSpecializedAdapterINS1C_15DefaultEpilogueIaSI_SI_NS1B_6thread17LinearCombinationIaLi1EiiLNS1G_9ScaleType4KindE0ELNS_15FloatRoundStyleE2EaEENS1_15EpilogueDefaultEEEEEvvEEEEvNT_6ParamsE)
        /*0008*/ 	.word	0x000000a8


	//----- nvinfo : EIATTR_FRAME_SIZE
	.align		4
.L_15:
        /*000c*/ 	.byte	0x04, 0x11
        /*000e*/ 	.short	(.L_17 - .L_16)
	.align		4
.L_16:
        /*0010*/ 	.word	index@(_ZN7cutlass13device_kernelINS_4gemm6kernel13GemmUniversalIN4cute5tupleIJiiiiEEENS1_10collective13CollectiveMmaINS1_34MainloopSm90TmaGmmaWarpSpecializedILi13ENS5_IJNS4_1CILi1EEESB_SB_EEENS1_35KernelTmaWarpSpecializedCooperativeEEENS5_IJNSA_ILi512EEENSA_ILi32EEESG_EEEaNS5_IJlSB_lEEEaSI_NS4_8TiledMMAINS4_8MMA_AtomIJNS4_4SM904GMMA26MMA_64x32x32_S32S8S8_SS_TNEEEENS4_6LayoutINS5_IJNSA_ILi2EEESB_SB_EEENS5_IJSB_NSA_ILi0EEESS_EEEEENS5_IJNS4_10UnderscoreESV_SV_EEEEENS4_13SM90_TMA_LOADENS4_14ComposedLayoutINS4_7SwizzleILi1ELi4ELi3EEENS4_18smem_ptr_flag_bitsILi8EEENSP_INS5_IJNSA_ILi8EEESG_EEENS5_IJSG_SB_EEEEEEEvNS4_8identityESY_S18_vS19_EENS_8epilogue10collective6detail29Sm90TmaWarpSpecializedAdapterINS1C_15DefaultEpilogueIaSI_SI_NS1B_6thread17LinearCombinationIaLi1EiiLNS1G_9ScaleType4KindE0ELNS_15FloatRoundStyleE2EaEENS1_15EpilogueDefaultEEEEEvvEEEEvNT_6ParamsE)
        /*0014*/ 	.word	0x00000000


	//----- nvinfo : EIATTR_MIN_STACK_SIZE
	.align		4
.L_17:
        /*0018*/ 	.byte	0x04, 0x12
        /*001a*/ 	.short	(.L_19 - .L_18)
	.align		4
.L_18:
        /*001c*/ 	.word	index@(_ZN7cutlass13device_kernelINS_4gemm6kernel13GemmUniversalIN4cute5tupleIJiiiiEEENS1_10collective13CollectiveMmaINS1_34MainloopSm90TmaGmmaWarpSpecializedILi13ENS5_IJNS4_1CILi1EEESB_SB_EEENS1_35KernelTmaWarpSpecializedCooperativeEEENS5_IJNSA_ILi512EEENSA_ILi32EEESG_EEEaNS5_IJlSB_lEEEaSI_NS4_8TiledMMAINS4_8MMA_AtomIJNS4_4SM904GMMA26MMA_64x32x32_S32S8S8_SS_TNEEEENS4_6LayoutINS5_IJNSA_ILi2EEESB_SB_EEENS5_IJSB_NSA_ILi0EEESS_EEEEENS5_IJNS4_10UnderscoreESV_SV_EEEEENS4_13SM90_TMA_LOADENS4_14ComposedLayoutINS4_7SwizzleILi1ELi4ELi3EEENS4_18smem_ptr_flag_bitsILi8EEENSP_INS5_IJNSA_ILi8EEESG_EEENS5_IJSG_SB_EEEEEEEvNS4_8identityESY_S18_vS19_EENS_8epilogue10collective6detail29Sm90TmaWarpSpecializedAdapterINS1C_15DefaultEpilogueIaSI_SI_NS1B_6thread17LinearCombinationIaLi1EiiLNS1G_9ScaleType4KindE0ELNS_15FloatRoundStyleE2EaEENS1_15EpilogueDefaultEEEEEvvEEEEvNT_6ParamsE)
        /*0020*/ 	.word	0x00000000
.L_19:


//--------------------- .nv.compat                --------------------------
	.section	.nv.compat,"",@"SHT_CUDA_COMPAT_INFO"
	.align	4
        /*0000*/ 	.byte	0x02, 0x09, 0x01, 0x00, 0x02, 0x02, 0x04, 0x00, 0x02, 0x05, 0x05, 0x00, 0x03, 0x07, 0x01, 0x01
        /*0010*/ 	.byte	0x02, 0x03, 0x01, 0x00, 0x02, 0x06, 0x01, 0x00, 0x04, 0x0b, 0x08, 0x00, 0x00, 0x00, 0x00, 0x00
        /*0020*/ 	.byte	0x00, 0x00, 0x00, 0x00


//--------------------- .nv.info._ZN7cutlass13device_kernelINS_4gemm6kernel13GemmUniversalIN4cute5tupleIJiiiiEEENS1_10collective13CollectiveMmaINS1_34MainloopSm90TmaGmmaWarpSpecializedILi13ENS5_IJNS4_1CILi1EEESB_SB_EEENS1_35KernelTmaWarpSpecializedCooperativeEEENS5_IJNSA_ILi512EEENSA_ILi32EEESG_EEEaNS5_IJlSB_lEEEaSI_NS4_8TiledMMAINS4_8MMA_AtomIJNS4_4SM904GMMA26MMA_64x32x32_S32S8S8_SS_TNEEEENS4_6LayoutINS5_IJNSA_ILi2EEESB_SB_EEENS5_IJSB_NSA_ILi0EEESS_EEEEENS5_IJNS4_10UnderscoreESV_SV_EEEEENS4_13SM90_TMA_LOADENS4_14ComposedLayoutINS4_7SwizzleILi1ELi4ELi3EEENS4_18smem_ptr_flag_bitsILi8EEENSP_INS5_IJNSA_ILi8EEESG_EEENS5_IJSG_SB_EEEEEEEvNS4_8identityESY_S18_vS19_EENS_8epilogue10collective6detail29Sm90TmaWarpSpecializedAdapterINS1C_15DefaultEpilogueIaSI_SI_NS1B_6thread17LinearCombinationIaLi1EiiLNS1G_9ScaleType4KindE0ELNS_15FloatRoundStyleE2EaEENS1_15EpilogueDefaultEEEEEvvEEEEvNT_6ParamsE --------------------------
	.section	.nv.info._ZN7cutlass13device_kernelINS_4gemm6kernel13GemmUniversalIN4cute5tupleIJiiiiEEENS1_10collective13CollectiveMmaINS1_34MainloopSm90TmaGmmaWarpSpecializedILi13ENS5_IJNS4_1CILi1EEESB_SB_EEENS1_35KernelTmaWarpSpecializedCooperativeEEENS5_IJNSA_ILi512EEENSA_ILi32EEESG_EEEaNS5_IJlSB_lEEEaSI_NS4_8TiledMMAINS4_8MMA_AtomIJNS4_4SM904GMMA26MMA_64x32x32_S32S8S8_SS_TNEEEENS4_6LayoutINS5_IJNSA_ILi2EEESB_SB_EEENS5_IJSB_NSA_ILi0EEESS_EEEEENS5_IJNS4_10UnderscoreESV_SV_EEEEENS4_13SM90_TMA_LOADENS4_14ComposedLayoutINS4_7SwizzleILi1ELi4ELi3EEENS4_18smem_ptr_flag_bitsILi8EEENSP_INS5_IJNSA_ILi8EEESG_EEENS5_IJSG_SB_EEEEEEEvNS4_8identityESY_S18_vS19_EENS_8epilogue10collective6detail29Sm90TmaWarpSpecializedAdapterINS1C_15DefaultEpilogueIaSI_SI_NS1B_6thread17LinearCombinationIaLi1EiiLNS1G_9ScaleType4KindE0ELNS_15FloatRoundStyleE2EaEENS1_15EpilogueDefaultEEEEEvvEEEEvNT_6ParamsE,"",@"SHT_CUDA_INFO"
	.sectionflags	@""
	.align	4


	//----- nvinfo : EIATTR_CUDA_API_VERSION
	.align		4
        /*0000*/ 	.byte	0x04, 0x37
        /*0002*/ 	.short	(.L_21 - .L_20)
.L_20:
        /*0004*/ 	.word	0x00000082


	//----- nvinfo : EIATTR_KPARAM_INFO
	.align		4
.L_21:
        /*0008*/ 	.byte	0x04, 0x17
        /*000a*/ 	.short	(.L_23 - .L_22)
.L_22:
        /*000c*/ 	.word	0x00000000
        /*0010*/ 	.short	0x0000
        /*0012*/ 	.short	0x0070
        /*0014*/ 	.byte	0x00, 0xf0, 0x01, 0x10


	//----- nvinfo : EIATTR_SPARSE_MMA_MASK
	.align		4
.L_23:
        /*0018*/ 	.byte	0x03, 0x50
        /*001a*/ 	.short	0x0000


	//----- nvinfo : EIATTR_MAXREG_COUNT
	.align		4
        /*001c*/ 	.byte	0x03, 0x1b
        /*001e*/ 	.short	0x00a8


	//----- nvinfo : EIATTR_NUM_BARRIERS
	.align		4
        /*0020*/ 	.byte	0x02, 0x4c
        /*0022*/ 	.byte	0x01
	.zero		1


	//----- nvinfo : EIATTR_EXTERNS
	.align		4
        /*0024*/ 	.byte	0x04, 0x0f
        /*0026*/ 	.short	(.L_25 - .L_24)


	//   ....[0]....
	.align		4
.L_24:
        /*0028*/ 	.word	index@(__assertfail)


	//----- nvinfo : EIATTR_MERCURY_ISA_VERSION
	.align		4
.L_25:
        /*002c*/ 	.byte	0x03, 0x5f
        /*002e*/ 	.short	0x0101


	//----- nvinfo : EIATTR_INT_WARP_WIDE_INSTR_OFFSETS
	.align		4
        /*0030*/ 	.byte	0x04, 0x31
        /*0032*/ 	.short	(.L_27 - .L_26)


	//   ....[0]....
.L_26:
        /*0034*/ 	.word	0x00000500


	//   ....[1]....
        /*0038*/ 	.word	0x00000510


	//   ....[2]....
        /*003c*/ 	.word	0x00000640


	//----- nvinfo : EIATTR_COOP_GROUP_MASK_REGIDS
	.align		4
.L_27:
        /*0040*/ 	.byte	0x04, 0x29
        /*0042*/ 	.short	(.L_29 - .L_28)


	//   ....[0]....
.L_28:
        /*0044*/ 	.word	0xffffffff


	//   ....[1]....
        /*0048*/ 	.word	0xffffffff


	//   ....[2]....
        /*004c*/ 	.word	0xffffffff


	//   ....[3]....
        /*0050*/ 	.word	0xffffffff


	//   ....[4]....
        /*0054*/ 	.word	0xffffffff


	//----- nvinfo : EIATTR_COOP_GROUP_INSTR_OFFSETS
	.align		4
.L_29:
        /*0058*/ 	.byte	0x04, 0x28
        /*005a*/ 	.short	(.L_31 - .L_30)


	//   ....[0]....
.L_30:
        /*005c*/ 	.word	0x00000060


	//   ....[1]....
        /*0060*/ 	.word	0x00000070


	//   ....[2]....
        /*0064*/ 	.word	0x00000130


	//   ....[3]....
        /*0068*/ 	.word	0x00000410


	//   ....[4]....
        /*006c*/ 	.word	0x000012b0


	//----- nvinfo : EIATTR_REG_RECONFIG
	.align		4
.L_31:
        /*0070*/ 	.byte	0x01, 0x54
	.zero		2


	//----- nvinfo : EIATTR_SYSCALL_OFFSETS
	.align		4
        /*0074*/ 	.byte	0x04, 0x46
        /*0076*/ 	.short	(.L_33 - .L_32)


	//   ....[0]....
.L_32:
        /*0078*/ 	.word	0x00001480


	//----- nvinfo : EIATTR_MBARRIER_INSTR_OFFSETS
	.align		4
.L_33:
        /*007c*/ 	.byte	0x04, 0x39
        /*007e*/ 	.short	(.L_35 - .L_34)


	//   ....[0]....
.L_34:
        /*0080*/ 	.word	0x00000250
        /*0084*/ 	.word	0x000000ff
        /*0088*/ 	.word	0x00000000
        /*008c*/ 	.short	0x0100
        /*008e*/ 	.byte	0x08
	.zero		1


	//   ....[1]....
        /*0090*/ 	.word	0x00000260
        /*0094*/ 	.word	0x000000ff
        /*0098*/ 	.word	0x00000068
        /*009c*/ 	.short	0x0100
        /*009e*/ 	.byte	0x08
	.zero		1


	//   ....[2]....
        /*00a0*/ 	.word	0x00000270
        /*00a4*/ 	.word	0x000000ff
        /*00a8*/ 	.word	0x00000008
        /*00ac*/ 	.short	0x0100
        /*00ae*/ 	.byte	0x08
	.zero		1


	//   ....[3]....
        /*00b0*/ 	.word	0x00000280
        /*00b4*/ 	.word	0x000000ff
        /*00b8*/ 	.word	0x00000070
        /*00bc*/ 	.short	0x0100
        /*00be*/ 	.byte	0x08
	.zero		1


	//   ....[4]....
        /*00c0*/ 	.word	0x00000290
        /*00c4*/ 	.word	0x000000ff
        /*00c8*/ 	.word	0x00000010
        /*00cc*/ 	.short	0x0100
        /*00ce*/ 	.byte	0x08
	.zero		1


	//   ....[5]....
        /*00d0*/ 	.word	0x000002a0
        /*00d4*/ 	.word	0x000000ff
        /*00d8*/ 	.word	0x00000078
        /*00dc*/ 	.short	0x0100
        /*00de*/ 	.byte	0x08
	.zero		1


	//   ....[6]....
        /*00e0*/ 	.word	0x000002b0
        /*00e4*/ 	.word	0x000000ff
        /*00e8*/ 	.word	0x00000018
        /*00ec*/ 	.short	0x0100
        /*00ee*/ 	.byte	0x08
	.zero		1


	//   ....[7]....
        /*00f0*/ 	.word	0x000002c0
        /*00f4*/ 	.word	0x000000ff
        /*00f8*/ 	.word	0x00000080
        /*00fc*/ 	.short	0x0100
        /*00fe*/ 	.byte	0x08
	.zero		1


	//   ....[8]....
        /*0100*/ 	.word	0x000002d0
        /*0104*/ 	.word	0x000000ff
        /*0108*/ 	.word	0x00000020
        /*010c*/ 	.short	0x0100
        /*010e*/ 	.byte	0x08
	.zero		1


	//   ....[9]....
        /*0110*/ 	.word	0x000002e0
        /*0114*/ 	.word	0x000000ff
        /*0118*/ 	.word	0x00000088
        /*011c*/ 	.short	0x0100
        /*011e*/ 	.byte	0x08
	.zero		1


	//   ....[10]....
        /*0120*/ 	.word	0x000002f0
        /*0124*/ 	.word	0x000000ff
        /*0128*/ 	.word	0x00000028
        /*012c*/ 	.short	0x0100
        /*012e*/ 	.byte	0x08
	.zero		1


	//   ....[11]....
        /*0130*/ 	.word	0x00000300
        /*0134*/ 	.word	0x000000ff
        /*0138*/ 	.word	0x00000090
        /*013c*/ 	.short	0x0100
        /*013e*/ 	.byte	0x08
	.zero		1


	//   ....[12]....
        /*0140*/ 	.word	0x00000310
        /*0144*/ 	.word	0x000000ff
        /*0148*/ 	.word	0x00000030
        /*014c*/ 	.short	0x0100
        /*014e*/ 	.byte	0x08
	.zero		1


	//   ....[13]....
        /*0150*/ 	.word	0x00000320
        /*0154*/ 	.word	0x000000ff
        /*0158*/ 	.word	0x00000098
        /*015c*/ 	.short	0x0100
        /*015e*/ 	.byte	0x08
	.zero		1


	//   ....[14]....
        /*0160*/ 	.word	0x00000330
        /*0164*/ 	.word	0x000000ff
        /*0168*/ 	.word	0x00000038
        /*016c*/ 	.short	0x0100
        /*016e*/ 	.byte	0x08
	.zero		1


	//   ....[15]....
        /*0170*/ 	.word	0x00000340
        /*0174*/ 	.word	0x000000ff
        /*0178*/ 	.word	0x000000a0
        /*017c*/ 	.short	0x0100
        /*017e*/ 	.byte	0x08
	.zero		1


	//   ....[16]....
        /*0180*/ 	.word	0x00000350
        /*0184*/ 	.word	0x000000ff
        /*0188*/ 	.word	0x00000040
        /*018c*/ 	.short	0x0100
        /*018e*/ 	.byte	0x08
	.zero		1


	//   ....[17]....
        /*0190*/ 	.word	0x00000360
        /*0194*/ 	.word	0x000000ff
        /*0198*/ 	.word	0x000000a8
        /*019c*/ 	.short	0x0100
        /*019e*/ 	.byte	0x08
	.zero		1


	//   ....[18]....
        /*01a0*/ 	.word	0x00000370
        /*01a4*/ 	.word	0x000000ff
        /*01a8*/ 	.word	0x00000048
        /*01ac*/ 	.short	0x0100
        /*01ae*/ 	.byte	0x08
	.zero		1


	//   ....[19]....
        /*01b0*/ 	.word	0x00000380
        /*01b4*/ 	.word	0x000000ff
        /*01b8*/ 	.word	0x000000b0
        /*01bc*/ 	.short	0x0100
        /*01be*/ 	.byte	0x08
	.zero		1


	//   ....[20]....
        /*01c0*/ 	.word	0x00000390
        /*01c4*/ 	.word	0x000000ff
        /*01c8*/ 	.word	0x00000050
        /*01cc*/ 	.short	0x0100
        /*01ce*/ 	.byte	0x08
	.zero		1


	//   ....[21]....
        /*01d0*/ 	.word	0x000003a0
        /*01d4*/ 	.word	0x000000ff
        /*01d8*/ 	.word	0x000000b8
        /*01dc*/ 	.short	0x0100
        /*01de*/ 	.byte	0x08
	.zero		1


	//   ....[22]....
        /*01e0*/ 	.word	0x000003b0
        /*01e4*/ 	.word	0x000000ff
        /*01e8*/ 	.word	0x00000058
        /*01ec*/ 	.short	0x0100
        /*01ee*/ 	.byte	0x08
	.zero		1


	//   ....[23]....
        /*01f0*/ 	.word	0x000003c0
        /*01f4*/ 	.word	0x000000ff
        /*01f8*/ 	.word	0x000000c0
        /*01fc*/ 	.short	0x0100
        /*01fe*/ 	.byte	0x08
	.zero		1


	//   ....[24]....
        /*0200*/ 	.word	0x000003d0
        /*0204*/ 	.word	0x000000ff
        /*0208*/ 	.word	0x00000060
        /*020c*/ 	.short	0x0100
        /*020e*/ 	.byte	0x08
	.zero		1


	//   ....[25]....
        /*0210*/ 	.word	0x000003e0
        /*0214*/ 	.word	0x000000ff
        /*0218*/ 	.word	0x000000c8
        /*021c*/ 	.short	0x0100
        /*021e*/ 	.byte	0x08
	.zero		1


	//   ....[26]....
        /*0220*/ 	.word	0x000006c0
        /*0224*/ 	.word	0x000000ff
        /*0228*/ 	.word	0x000000e0
        /*022c*/ 	.short	0x0100
        /*022e*/ 	.byte	0x08
	.zero		1


	//   ....[27]....
        /*0230*/ 	.word	0x00000720
        /*0234*/ 	.word	0x000000ff
        /*0238*/ 	.word	0x000000e8
        /*023c*/ 	.short	0x0100
        /*023e*/ 	.byte	0x08
	.zero		1


	//   ....[28]....
        /*0240*/ 	.word	0x00001510
        /*0244*/ 	.word	0x00000003
        /*0248*/ 	.word	0x00000000
        /*024c*/ 	.short	0x010a
        /*024e*/ 	.byte	0x3f
	.zero		1


	//   ....[29]....
        /*0250*/ 	.word	0x00001570
        /*0254*/ 	.word	0x00000003
        /*0258*/ 	.word	0x00000000
        /*025c*/ 	.short	0x010a
        /*025e*/ 	.byte	0x3f
	.zero		1


	//   ....[30]....
        /*0260*/ 	.word	0x00001870
        /*0264*/ 	.word	0x000000ff
        /*0268*/ 	.word	0x00000000
        /*026c*/ 	.short	0x010a
        /*026e*/ 	.byte	0x04
	.zero		1


	//   ....[31]....
        /*0270*/ 	.word	0x000018b0
        /*0274*/ 	.word	0x000000ff
        /*0278*/ 	.word	0x00000000
        /*027c*/ 	.short	0x010a
        /*027e*/ 	.byte	0x04
	.zero		1


	//   ....[32]....
        /*0280*/ 	.word	0x00001ac0
        /*0284*/ 	.word	0x000000ff
        /*0288*/ 	.word	0x00000000
        /*028c*/ 	.short	0x0101
        /*028e*/ 	.byte	0x04
	.zero		1


	//   ....[33]....
        /*0290*/ 	.word	0x00001ca0
        /*0294*/ 	.word	0x000000ff
        /*0298*/ 	.word	0x00000000
        /*029c*/ 	.short	0x0101
        /*029e*/ 	.byte	0x06
	.zero		1


	//   ....[34]....
        /*02a0*/ 	.word	0x00006940
        /*02a4*/ 	.word	0x0000000e
        /*02a8*/ 	.word	0x00000068
        /*02ac*/ 	.short	0x010a
        /*02ae*/ 	.byte	0x3f
	.zero		1


	//   ....[35]....
        /*02b0*/ 	.word	0x00006cd0
        /*02b4*/ 	.word	0x00000006
        /*02b8*/ 	.word	0x000000e8
        /*02bc*/ 	.short	0x0101
        /*02be*/ 	.byte	0x3f
	.zero		1


	//   ....[36]....
        /*02c0*/ 	.word	0x000073f0
        /*02c4*/ 	.word	0x00000007
        /*02c8*/ 	.word	0x00000000
        /*02cc*/ 	.short	0x010a
        /*02ce*/ 	.byte	0x3f
	.zero		1


	//   ....[37]....
        /*02d0*/ 	.word	0x00007470
        /*02d4*/ 	.word	0x00000009
        /*02d8*/ 	.word	0x00000000
        /*02dc*/ 	.short	0x010a
        /*02de*/ 	.byte	0x3f
	.zero		1


	//   ....[38]....
        /*02e0*/ 	.word	0x00007500
        /*02e4*/ 	.word	0x00000006
        /*02e8*/ 	.word	0x00000000
        /*02ec*/ 	.short	0x010a
        /*02ee*/ 	.byte	0x3f
	.zero		1


	//   ....[39]....
        /*02f0*/ 	.word	0x00007590
        /*02f4*/ 	.word	0x00000009
        /*02f8*/ 	.word	0x00000000
        /*02fc*/ 	.short	0x010a
        /*02fe*/ 	.byte	0x3f
	.zero		1


	//   ....[40]....
        /*0300*/ 	.word	0x00007620
        /*0304*/ 	.word	0x00000006
        /*0308*/ 	.word	0x00000000
        /*030c*/ 	.short	0x010a
        /*030e*/ 	.byte	0x3f
	.zero		1


	//   ....[41]....
        /*0310*/ 	.word	0x000076b0
        /*0314*/ 	.word	0x00000009
        /*0318*/ 	.word	0x00000000
        /*031c*/ 	.short	0x010a
        /*031e*/ 	.byte	0x3f
	.zero		1


	//   ....[42]....
        /*0320*/ 	.word	0x00007740
        /*0324*/ 	.word	0x00000006
        /*0328*/ 	.word	0x00000000
        /*032c*/ 	.short	0x010a
        /*032e*/ 	.byte	0x3f
	.zero		1


	//   ....[43]....
        /*0330*/ 	.word	0x000077d0
        /*0334*/ 	.word	0x00000009
        /*0338*/ 	.word	0x00000000
        /*033c*/ 	.short	0x010a
        /*033e*/ 	.byte	0x3f
	.zero		1


	//   ....[44]....
        /*0340*/ 	.word	0x00007860
        /*0344*/ 	.word	0x00000006
        /*0348*/ 	.word	0x00000000
        /*034c*/ 	.short	0x010a
        /*034e*/ 	.byte	0x3f
	.zero		1


	//   ....[45]....
        /*0350*/ 	.word	0x000078f0
        /*0354*/ 	.word	0x00000009
        /*0358*/ 	.word	0x00000000
        /*035c*/ 	.short	0x010a
        /*035e*/ 	.byte	0x3f
	.zero		1


	//   ....[46]....
        /*0360*/ 	.word	0x00007980
        /*0364*/ 	.word	0x00000006
        /*0368*/ 	.word	0x00000000
        /*036c*/ 	.short	0x010a
        /*036e*/ 	.byte	0x3f
	.zero		1


	//   ....[47]....
        /*0370*/ 	.word	0x00007a10
        /*0374*/ 	.word	0x00000009
        /*0378*/ 	.word	0x00000000
        /*037c*/ 	.short	0x010a
        /*037e*/ 	.byte	0x3f
	.zero		1


	//   ....[48]....
        /*0380*/ 	.word	0x00007aa0
        /*0384*/ 	.word	0x00000003
        /*0388*/ 	.word	0x00000000
        /*038c*/ 	.short	0x010a
        /*038e*/ 	.byte	0x3f
	.zero		1


	//   ....[49]....
        /*0390*/ 	.word	0x00007b00
        /*0394*/ 	.word	0x00000003
        /*0398*/ 	.word	0x00000000
        /*039c*/ 	.short	0x010a
        /*039e*/ 	.byte	0x3f
	.zero		1


	//   ....[50]....
        /*03a0*/ 	.word	0x00007b60
        /*03a4*/ 	.word	0x00000004
        /*03a8*/ 	.word	0x00000000
        /*03ac*/ 	.short	0x010a
        /*03ae*/ 	.byte	0x3f
	.zero		1


	//   ....[51]....
        /*03b0*/ 	.word	0x00007c30
        /*03b4*/ 	.word	0x0000000e
        /*03b8*/ 	.word	0x00000068
        /*03bc*/ 	.short	0x010a
        /*03be*/ 	.byte	0x3f
	.zero		1


	//   ....[52]....
        /*03c0*/ 	.word	0x00007d00
        /*03c4*/ 	.word	0x00000007
        /*03c8*/ 	.word	0x00000000
        /*03cc*/ 	.short	0x010a
        /*03ce*/ 	.byte	0x3f
	.zero		1


	//   ....[53]....
        /*03d0*/ 	.word	0x00007d50
        /*03d4*/ 	.word	0x00000009
        /*03d8*/ 	.word	0x00000000
        /*03dc*/ 	.short	0x010a
        /*03de*/ 	.byte	0x3f
	.zero		1


	//   ....[54]....
        /*03e0*/ 	.word	0x00007da0
        /*03e4*/ 	.word	0x00000006
        /*03e8*/ 	.word	0x00000000
        /*03ec*/ 	.short	0x010a
        /*03ee*/ 	.byte	0x3f
	.zero		1


	//   ....[55]....
        /*03f0*/ 	.word	0x00007df0
        /*03f4*/ 	.word	0x00000009
        /*03f8*/ 	.word	0x00000000
        /*03fc*/ 	.short	0x010a
        /*03fe*/ 	.byte	0x3f
	.zero		1


	//   ....[56]....
        /*0400*/ 	.word	0x00007e40
        /*0404*/ 	.word	0x00000006
        /*0408*/ 	.word	0x00000000
        /*040c*/ 	.short	0x010a
        /*040e*/ 	.byte	0x3f
	.zero		1


	//   ....[57]....
        /*0410*/ 	.word	0x00007e90
        /*0414*/ 	.word	0x00000009
        /*0418*/ 	.word	0x00000000
        /*041c*/ 	.short	0x010a
        /*041e*/ 	.byte	0x3f
	.zero		1


	//   ....[58]....
        /*0420*/ 	.word	0x00007ee0
        /*0424*/ 	.word	0x00000006
        /*0428*/ 	.word	0x00000000
        /*042c*/ 	.short	0x010a
        /*042e*/ 	.byte	0x3f
	.zero		1


	//   ....[59]....
        /*0430*/ 	.word	0x00007f30
        /*0434*/ 	.word	0x00000009
        /*0438*/ 	.word	0x00000000
        /*043c*/ 	.short	0x010a
        /*043e*/ 	.byte	0x3f
	.zero		1


	//   ....[60]....
        /*0440*/ 	.word	0x00007f80
        /*0444*/ 	.word	0x00000006
        /*0448*/ 	.word	0x00000000
        /*044c*/ 	.short	0x010a
        /*044e*/ 	.byte	0x3f
	.zero		1


	//   ....[61]....
        /*0450*/ 	.word	0x00007fd0
        /*0454*/ 	.word	0x00000009
        /*0458*/ 	.word	0x00000000
        /*045c*/ 	.short	0x010a
        /*045e*/ 	.byte	0x3f
	.zero		1


	//   ....[62]....
        /*0460*/ 	.word	0x00008020
        /*0464*/ 	.word	0x00000006
        /*0468*/ 	.word	0x00000000
        /*046c*/ 	.short	0x010a
        /*046e*/ 	.byte	0x3f
	.zero		1


	//   ....[63]....
        /*0470*/ 	.word	0x00008070
        /*0474*/ 	.word	0x00000009
        /*0478*/ 	.word	0x00000000
        /*047c*/ 	.short	0x010a
        /*047e*/ 	.byte	0x3f
	.zero		1


	//----- nvinfo : EIATTR_NUM_MBARRIERS
	.align		4
.L_35:
        /*0480*/ 	.byte	0x03, 0x38
        /*0482*/ 	.short	0x001c


	//----- nvinfo : EIATTR_EXIT_INSTR_OFFSETS
	.align		4
        /*0484*/ 	.byte	0x04, 0x1c
        /*0486*/ 	.short	(.L_37 - .L_36)


	//   ....[0]....
.L_36:
        /*0488*/ 	.word	0x000007c0


	//   ....[1]....
        /*048c*/ 	.word	0x00001080


	//   ....[2]....
        /*0490*/ 	.word	0x00006020


	//   ....[3]....
        /*0494*/ 	.word	0x00006650


	//   ....[4]....
        /*0498*/ 	.word	0x00007af0


	//----- nvinfo : EIATTR_MAX_THREADS
	.align		4
.L_37:
        /*049c*/ 	.byte	0x04, 0x05
        /*049e*/ 	.short	(.L_39 - .L_38)
.L_38:
        /*04a0*/ 	.word	0x00000180
        /*04a4*/ 	.word	0x00000001
        /*04a8*/ 	.word	0x00000001


	//----- nvinfo : EIATTR_CRS_STACK_SIZE
	.align		4
.L_39:
        /*04ac*/ 	.byte	0x04, 0x1e
        /*04ae*/ 	.short	(.L_41 - .L_40)
.L_40:
        /*04b0*/ 	.word	0x00000000


	//----- nvinfo : EIATTR_CBANK_PARAM_SIZE
	.align		4
.L_41:
        /*04b4*/ 	.byte	0x03, 0x19
        /*04b6*/ 	.short	0x0470


	//----- nvinfo : EIATTR_PARAM_CBANK
	.align		4
        /*04b8*/ 	.byte	0x04, 0x0a
        /*04ba*/ 	.short	(.L_43 - .L_42)
	.align		4
.L_42:
        /*04bc*/ 	.word	index@(.nv.constant0._ZN7cutlass13device_kernelINS_4gemm6kernel13GemmUniversalIN4cute5tupleIJiiiiEEENS1_10collective13CollectiveMmaINS1_34MainloopSm90TmaGmmaWarpSpecializedILi13ENS5_IJNS4_1CILi1EEESB_SB_EEENS1_35KernelTmaWarpSpecializedCooperativeEEENS5_IJNSA_ILi512EEENSA_ILi32EEESG_EEEaNS5_IJlSB_lEEEaSI_NS4_8TiledMMAINS4_8MMA_AtomIJNS4_4SM904GMMA26MMA_64x32x32_S32S8S8_SS_TNEEEENS4_6LayoutINS5_IJNSA_ILi2EEESB_SB_EEENS5_IJSB_NSA_ILi0EEESS_EEEEENS5_IJNS4_10UnderscoreESV_SV_EEEEENS4_13SM90_TMA_LOADENS4_14ComposedLayoutINS4_7SwizzleILi1ELi4ELi3EEENS4_18smem_ptr_flag_bitsILi8EEENSP_INS5_IJNSA_ILi8EEESG_EEENS5_IJSG_SB_EEEEEEEvNS4_8identityESY_S18_vS19_EENS_8epilogue10collective6detail29Sm90TmaWarpSpecializedAdapterINS1C_15DefaultEpilogueIaSI_SI_NS1B_6thread17LinearCombinationIaLi1EiiLNS1G_9ScaleType4KindE0ELNS_15FloatRoundStyleE2EaEENS1_15EpilogueDefaultEEEEEvvEEEEvNT_6ParamsE)
        /*04c0*/ 	.short	0x0210
        /*04c2*/ 	.short	0x0470


	//----- nvinfo : EIATTR_SW_WAR
	.align		4
.L_43:
        /*04c4*/ 	.byte	0x04, 0x36
        /*04c6*/ 	.short	(.L_45 - .L_44)
.L_44:
        /*04c8*/ 	.word	0x00000008
.L_45:


//--------------------- .nv.callgraph             --------------------------
	.section	.nv.callgraph,"",@"SHT_CUDA_CALLGRAPH"
	.align	4
	.sectionentsize	8
	.align		4
        /*0000*/ 	.word	0x00000000
	.align		4
        /*0004*/ 	.word	0xffffffff
	.align		4
        /*0008*/ 	.word	index@(_ZN7cutlass13device_kernelINS_4gemm6kernel13GemmUniversalIN4cute5tupleIJiiiiEEENS1_10collective13CollectiveMmaINS1_34MainloopSm90TmaGmmaWarpSpecializedILi13ENS5_IJNS4_1CILi1EEESB_SB_EEENS1_35KernelTmaWarpSpecializedCooperativeEEENS5_IJNSA_ILi512EEENSA_ILi32EEESG_EEEaNS5_IJlSB_lEEEaSI_NS4_8TiledMMAINS4_8MMA_AtomIJNS4_4SM904GMMA26MMA_64x32x32_S32S8S8_SS_TNEEEENS4_6LayoutINS5_IJNSA_ILi2EEESB_SB_EEENS5_IJSB_NSA_ILi0EEESS_EEEEENS5_IJNS4_10UnderscoreESV_SV_EEEEENS4_13SM90_TMA_LOADENS4_14ComposedLayoutINS4_7SwizzleILi1ELi4ELi3EEENS4_18smem_ptr_flag_bitsILi8EEENSP_INS5_IJNSA_ILi8EEESG_EEENS5_IJSG_SB_EEEEEEEvNS4_8identityESY_S18_vS19_EENS_8epilogue10collective6detail29Sm90TmaWarpSpecializedAdapterINS1C_15DefaultEpilogueIaSI_SI_NS1B_6thread17LinearCombinationIaLi1EiiLNS1G_9ScaleType4KindE0ELNS_15FloatRoundStyleE2EaEENS1_15EpilogueDefaultEEEEEvvEEEEvNT_6ParamsE)
	.align		4
        /*000c*/ 	.word	index@(__assertfail)
	.align		4
        /*0010*/ 	.word	0x00000000
	.align		4
        /*0014*/ 	.word	0xfffffffe
	.align		4
        /*0018*/ 	.word	0x00000000
	.align		4
        /*001c*/ 	.word	0xfffffffd
	.align		4
        /*0020*/ 	.word	0x00000000
	.align		4
        /*0024*/ 	.word	0xfffffffc


//--------------------- .nv.constant4             --------------------------
	.section	.nv.constant4,"a",@progbits
	.align	8
	.align		8
.nv.constant4:
        /*0000*/ 	.dword	__assertfail
	.align		8
        /*0008*/ 	.dword	__unnamed_1
	.align		8
        /*0010*/ 	.dword	_ZN40_INTERNAL_2f99febd_4_k_cu_e14694bb_133004cuda3std3__45__cpo5beginE
	.align		8
        /*0018*/ 	.dword	_ZN40_INTERNAL_2f99febd_4_k_cu_e14694bb_133004cuda3std3__45__cpo3endE
	.align		8
        /*0020*/ 	.dword	_ZN40_INTERNAL_2f99febd_4_k_cu_e14694bb_133004cuda3std3__45__cpo6cbeginE
	.align		8
        /*0028*/ 	.dword	_ZN40_INTERNAL_2f99febd_4_k_cu_e14694bb_133004cuda3std3__45__cpo4cendE
	.align		8
        /*0030*/ 	.dword	_ZN40_INTERNAL_2f99febd_4_k_cu_e14694bb_133004cuda3std3__442_GLOBAL__N__2f99febd_4_k_cu_e14694bb_133006ignoreE
	.align		8
        /*0038*/ 	.dword	_ZN40_INTERNAL_2f99febd_4_k_cu_e14694bb_133004cuda3std3__419piecewise_constructE
	.align		8
        /*0040*/ 	.dword	_ZN40_INTERNAL_2f99febd_4_k_cu_e14694bb_133004cuda3std3__48in_placeE
	.align		8
        /*0048*/ 	.dword	_ZN40_INTERNAL_2f99febd_4_k_cu_e14694bb_133004cuda3std6ranges3__45__cpo4swapE
	.align		8
        /*0050*/ 	.dword	_ZN40_INTERNAL_2f99febd_4_k_cu_e14694bb_133004cuda3std6ranges3__45__cpo9iter_moveE
	.align		8
        /*0058*/ 	.dword	_ZN40_INTERNAL_2f99febd_4_k_cu_e14694bb_133004cute7productE
	.align		8
        /*0060*/ 	.dword	_ZN40_INTERNAL_2f99febd_4_k_cu_e14694bb_133004cute1_E
	.align		8
        /*0068*/ 	.dword	$str$22
	.align		8
        /*0070*/ 	.dword	$str$23


//--------------------- .text._ZN7cutlass13device_kernelINS_4gemm6kernel13GemmUniversalIN4cute5tupleIJiiiiEEENS1_10collective13CollectiveMmaINS1_34MainloopSm90TmaGmmaWarpSpecializedILi13ENS5_IJNS4_1CILi1EEESB_SB_EEENS1_35KernelTmaWarpSpecializedCooperativeEEENS5_IJNSA_ILi512EEENSA_ILi32EEESG_EEEaNS5_IJlSB_lEEEaSI_NS4_8TiledMMAINS4_8MMA_AtomIJNS4_4SM904GMMA26MMA_64x32x32_S32S8S8_SS_TNEEEENS4_6LayoutINS5_IJNSA_ILi2EEESB_SB_EEENS5_IJSB_NSA_ILi0EEESS_EEEEENS5_IJNS4_10UnderscoreESV_SV_EEEEENS4_13SM90_TMA_LOADENS4_14ComposedLayoutINS4_7SwizzleILi1ELi4ELi3EEENS4_18smem_ptr_flag_bitsILi8EEENSP_INS5_IJNSA_ILi8EEESG_EEENS5_IJSG_SB_EEEEEEEvNS4_8identityESY_S18_vS19_EENS_8epilogue10collective6detail29Sm90TmaWarpSpecializedAdapterINS1C_15DefaultEpilogueIaSI_SI_NS1B_6thread17LinearCombinationIaLi1EiiLNS1G_9ScaleType4KindE0ELNS_15FloatRoundStyleE2EaEENS1_15EpilogueDefaultEEEEEvvEEEEvNT_6ParamsE --------------------------
	.section	.text._ZN7cutlass13device_kernelINS_4gemm6kernel13GemmUniversalIN4cute5tupleIJiiiiEEENS1_10collective13CollectiveMmaINS1_34MainloopSm90TmaGmmaWarpSpecializedILi13ENS5_IJNS4_1CILi1EEESB_SB_EEENS1_35KernelTmaWarpSpecializedCooperativeEEENS5_IJNSA_ILi512EEENSA_ILi32EEESG_EEEaNS5_IJlSB_lEEEaSI_NS4_8TiledMMAINS4_8MMA_AtomIJNS4_4SM904GMMA26MMA_64x32x32_S32S8S8_SS_TNEEEENS4_6LayoutINS5_IJNSA_ILi2EEESB_SB_EEENS5_IJSB_NSA_ILi0EEESS_EEEEENS5_IJNS4_10UnderscoreESV_SV_EEEEENS4_13SM90_TMA_LOADENS4_14ComposedLayoutINS4_7SwizzleILi1ELi4ELi3EEENS4_18smem_ptr_flag_bitsILi8EEENSP_INS5_IJNSA_ILi8EEESG_EEENS5_IJSG_SB_EEEEEEEvNS4_8identityESY_S18_vS19_EENS_8epilogue10collective6detail29Sm90TmaWarpSpecializedAdapterINS1C_15DefaultEpilogueIaSI_SI_NS1B_6thread17LinearCombinationIaLi1EiiLNS1G_9ScaleType4KindE0ELNS_15FloatRoundStyleE2EaEENS1_15EpilogueDefaultEEEEEvvEEEEvNT_6ParamsE,"ax",@progbits
	.align	128
.text._ZN7cutlass13device_kernelINS_4gemm6kernel13GemmUniversalIN4cute5tupleIJiiiiEEENS1_10collective13CollectiveMmaINS1_34MainloopSm90TmaGmmaWarpSpecializedILi13ENS5_IJNS4_1CILi1EEESB_SB_EEENS1_35KernelTmaWarpSpecializedCooperativeEEENS5_IJNSA_ILi512EEENSA_ILi32EEESG_EEEaNS5_IJlSB_lEEEaSI_NS4_8TiledMMAINS4_8MMA_AtomIJNS4_4SM904GMMA26MMA_64x32x32_S32S8S8_SS_TNEEEENS4_6LayoutINS5_IJNSA_ILi2EEESB_SB_EEENS5_IJSB_NSA_ILi0EEESS_EEEEENS5_IJNS4_10UnderscoreESV_SV_EEEEENS4_13SM90_TMA_LOADENS4_14ComposedLayoutINS4_7SwizzleILi1ELi4ELi3EEENS4_18smem_ptr_flag_bitsILi8EEENSP_INS5_IJNSA_ILi8EEESG_EEENS5_IJSG_SB_EEEEEEEvNS4_8identityESY_S18_vS19_EENS_8epilogue10collective6detail29Sm90TmaWarpSpecializedAdapterINS1C_15DefaultEpilogueIaSI_SI_NS1B_6thread17LinearCombinationIaLi1EiiLNS1G_9ScaleType4KindE0ELNS_15FloatRoundStyleE2EaEENS1_15EpilogueDefaultEEEEEvvEEEEvNT_6ParamsE:
        .type           _ZN7cutlass13device_kernelINS_4gemm6kernel13GemmUniversalIN4cute5tupleIJiiiiEEENS1_10collective13CollectiveMmaINS1_34MainloopSm90TmaGmmaWarpSpecializedILi13ENS5_IJNS4_1CILi1EEESB_SB_EEENS1_35KernelTmaWarpSpecializedCooperativeEEENS5_IJNSA_ILi512EEENSA_ILi32EEESG_EEEaNS5_IJlSB_lEEEaSI_NS4_8TiledMMAINS4_8MMA_AtomIJNS4_4SM904GMMA26MMA_64x32x32_S32S8S8_SS_TNEEEENS4_6LayoutINS5_IJNSA_ILi2EEESB_SB_EEENS5_IJSB_NSA_ILi0EEESS_EEEEENS5_IJNS4_10UnderscoreESV_SV_EEEEENS4_13SM90_TMA_LOADENS4_14ComposedLayoutINS4_7SwizzleILi1ELi4ELi3EEENS4_18smem_ptr_flag_bitsILi8EEENSP_INS5_IJNSA_ILi8EEESG_EEENS5_IJSG_SB_EEEEEEEvNS4_8identityESY_S18_vS19_EENS_8epilogue10collective6detail29Sm90TmaWarpSpecializedAdapterINS1C_15DefaultEpilogueIaSI_SI_NS1B_6thread17LinearCombinationIaLi1EiiLNS1G_9ScaleType4KindE0ELNS_15FloatRoundStyleE2EaEENS1_15EpilogueDefaultEEEEEvvEEEEvNT_6ParamsE,@function
        .size           _ZN7cutlass13device_kernelINS_4gemm6kernel13GemmUniversalIN4cute5tupleIJiiiiEEENS1_10collective13CollectiveMmaINS1_34MainloopSm90TmaGmmaWarpSpecializedILi13ENS5_IJNS4_1CILi1EEESB_SB_EEENS1_35KernelTmaWarpSpecializedCooperativeEEENS5_IJNSA_ILi512EEENSA_ILi32EEESG_EEEaNS5_IJlSB_lEEEaSI_NS4_8TiledMMAINS4_8MMA_AtomIJNS4_4SM904GMMA26MMA_64x32x32_S32S8S8_SS_TNEEEENS4_6LayoutINS5_IJNSA_ILi2EEESB_SB_EEENS5_IJSB_NSA_ILi0EEESS_EEEEENS5_IJNS4_10UnderscoreESV_SV_EEEEENS4_13SM90_TMA_LOADENS4_14ComposedLayoutINS4_7SwizzleILi1ELi4ELi3EEENS4_18smem_ptr_flag_bitsILi8EEENSP_INS5_IJNSA_ILi8EEESG_EEENS5_IJSG_SB_EEEEEEEvNS4_8identityESY_S18_vS19_EENS_8epilogue10collective6detail29Sm90TmaWarpSpecializedAdapterINS1C_15DefaultEpilogueIaSI_SI_NS1B_6thread17LinearCombinationIaLi1EiiLNS1G_9ScaleType4KindE0ELNS_15FloatRoundStyleE2EaEENS1_15EpilogueDefaultEEEEEvvEEEEvNT_6ParamsE,(.L_x_127 - _ZN7cutlass13device_kernelINS_4gemm6kernel13GemmUniversalIN4cute5tupleIJiiiiEEENS1_10collective13CollectiveMmaINS1_34MainloopSm90TmaGmmaWarpSpecializedILi13ENS5_IJNS4_1CILi1EEESB_SB_EEENS1_35KernelTmaWarpSpecializedCooperativeEEENS5_IJNSA_ILi512EEENSA_ILi32EEESG_EEEaNS5_IJlSB_lEEEaSI_NS4_8TiledMMAINS4_8MMA_AtomIJNS4_4SM904GMMA26MMA_64x32x32_S32S8S8_SS_TNEEEENS4_6LayoutINS5_IJNSA_ILi2EEESB_SB_EEENS5_IJSB_NSA_ILi0EEESS_EEEEENS5_IJNS4_10UnderscoreESV_SV_EEEEENS4_13SM90_TMA_LOADENS4_14ComposedLayoutINS4_7SwizzleILi1ELi4ELi3EEENS4_18smem_ptr_flag_bitsILi8EEENSP_INS5_IJNSA_ILi8EEESG_EEENS5_IJSG_SB_EEEEEEEvNS4_8identityESY_S18_vS19_EENS_8epilogue10collective6detail29Sm90TmaWarpSpecializedAdapterINS1C_15DefaultEpilogueIaSI_SI_NS1B_6thread17LinearCombinationIaLi1EiiLNS1G_9ScaleType4KindE0ELNS_15FloatRoundStyleE2EaEENS1_15EpilogueDefaultEEEEEvvEEEEvNT_6ParamsE)
        .other          _ZN7cutlass13device_kernelINS_4gemm6kernel13GemmUniversalIN4cute5tupleIJiiiiEEENS1_10collective13CollectiveMmaINS1_34MainloopSm90TmaGmmaWarpSpecializedILi13ENS5_IJNS4_1CILi1EEESB_SB_EEENS1_35KernelTmaWarpSpecializedCooperativeEEENS5_IJNSA_ILi512EEENSA_ILi32EEESG_EEEaNS5_IJlSB_lEEEaSI_NS4_8TiledMMAINS4_8MMA_AtomIJNS4_4SM904GMMA26MMA_64x32x32_S32S8S8_SS_TNEEEENS4_6LayoutINS5_IJNSA_ILi2EEESB_SB_EEENS5_IJSB_NSA_ILi0EEESS_EEEEENS5_IJNS4_10UnderscoreESV_SV_EEEEENS4_13SM90_TMA_LOADENS4_14ComposedLayoutINS4_7SwizzleILi1ELi4ELi3EEENS4_18smem_ptr_flag_bitsILi8EEENSP_INS5_IJNSA_ILi8EEESG_EEENS5_IJSG_SB_EEEEEEEvNS4_8identityESY_S18_vS19_EENS_8epilogue10collective6detail29Sm90TmaWarpSpecializedAdapterINS1C_15DefaultEpilogueIaSI_SI_NS1B_6thread17LinearCombinationIaLi1EiiLNS1G_9ScaleType4KindE0ELNS_15FloatRoundStyleE2EaEENS1_15EpilogueDefaultEEEEEvvEEEEvNT_6ParamsE,@"STO_CUDA_ENTRY STV_DEFAULT"
_ZN7cutlass13device_kernelINS_4gemm6kernel13GemmUniversalIN4cute5tupleIJiiiiEEENS1_10collective13CollectiveMmaINS1_34MainloopSm90TmaGmmaWarpSpecializedILi13ENS5_IJNS4_1CILi1EEESB_SB_EEENS1_35KernelTmaWarpSpecializedCooperativeEEENS5_IJNSA_ILi512EEENSA_ILi32EEESG_EEEaNS5_IJlSB_lEEEaSI_NS4_8TiledMMAINS4_8MMA_AtomIJNS4_4SM904GMMA26MMA_64x32x32_S32S8S8_SS_TNEEEENS4_6LayoutINS5_IJNSA_ILi2EEESB_SB_EEENS5_IJSB_NSA_ILi0EEESS_EEEEENS5_IJNS4_10UnderscoreESV_SV_EEEEENS4_13SM90_TMA_LOADENS4_14ComposedLayoutINS4_7SwizzleILi1ELi4ELi3EEENS4_18smem_ptr_flag_bitsILi8EEENSP_INS5_IJNSA_ILi8EEESG_EEENS5_IJSG_SB_EEEEEEEvNS4_8identityESY_S18_vS19_EENS_8epilogue10collective6detail29Sm90TmaWarpSpecializedAdapterINS1C_15DefaultEpilogueIaSI_SI_NS1B_6thread17LinearCombinationIaLi1EiiLNS1G_9ScaleType4KindE0ELNS_15FloatRoundStyleE2EaEENS1_15EpilogueDefaultEEEEEvvEEEEvNT_6ParamsE:
[----:B------:R-:W0:Y:S01]  /*0000*/  LDC R1, c[0x0][0x28] ;  /* 0x00000a00ff017b82 */ /* 0x000e220000000800 */
[----:B------:R-:W1:Y:S01]  /*0010*/  S2R R18, SR_TID.X ;  /* 0x0000000000127919 */ /* 0x000e620000002100 */
[----:B------:R-:W-:Y:S01]  /*0020*/  ELECT P0, URZ, PT ;  /* 0x00000000003f782f */ /* 0x000fe20003800000 */
[----:B------:R-:W-:Y:S01]  /*0030*/  BSSY B0, `(.L_x_0) ;  /* 0x000000f000007945 */ /* 0x000fe20003800000 */
[--C-:B-1----:R-:W-:Y:S02]  /*0040*/  SHF.R.U32.HI R0, RZ, 0x5, R18.reuse ;  /* 0x00000005ff007819 */ /* 0x102fe40000011612 */
[----:B------:R-:W-:-:S03]  /*0050*/  SHF.R.U32.HI R7, RZ, 0x7, R18 ;  /* 0x00000007ff077819 */ /* 0x000fc60000011612 */
[----:B------:R-:W1:Y:S04]  /*0060*/  SHFL.IDX PT, R3, R0, RZ, 0x1f ;  /* 0x00001fff00037589 */ /* 0x000e6800000e0000 */
[----:B------:R2:W3:Y:S01]  /*0070*/  SHFL.IDX PT, R10, R7, RZ, 0x1f ;  /* 0x00001fff070a7589 */ /* 0x0004e200000e0000 */
[----:B-1----:R-:W-:-:S13]  /*0080*/  ISETP.NE.OR P0, PT, R3, RZ, !P0 ;  /* 0x000000ff0300720c */ /* 0x002fda0004705670 */
[----:B0-23--:R-:W-:Y:S05]  /*0090*/  @P0 BRA `(.L_x_1) ;  /* 0x0000000000200947 */ /* 0x00dfea0003800000 */
[----:B------:R-:W-:Y:S02]  /*00a0*/  ULDC.64 UR4, c[0x0][0x198] ;  /* 0x0000660000047ab9 */ /* 0x000fe40000000a00 */
[----:B------:R-:W-:Y:S02]  /*00b0*/  UIADD3 UR6, UP0, UR4, 0xf0, URZ ;  /* 0x000000f004067890 */ /* 0x000fe4000ff1e03f */
[----:B------:R-:W-:Y:S02]  /*00c0*/  UIADD3 UR4, UP1, UR4, 0x1f0, URZ ;  /* 0x000001f004047890 */ /* 0x000fe4000ff3e03f */
[----:B------:R-:W-:Y:S02]  /*00d0*/  UIADD3.X UR7, URZ, UR5, URZ, UP0, !UPT ;  /* 0x000000053f077290 */ /* 0x000fe400087fe43f */
[----:B------:R-:W-:-:S07]  /*00e0*/  UIADD3.X UR5, URZ, UR5, URZ, UP1, !UPT ;  /* 0x000000053f057290 */ /* 0x000fce0008ffe43f */
[----:B------:R0:W-:Y:S02]  /*00f0*/  UTMACCTL.PF [UR6] ;  /* 0x00000000060079b9 */ /* 0x0001e40008040000 */
[----:B------:R0:W-:Y:S02]  /*0100*/  UTMACCTL.PF [UR4] ;  /* 0x00000000040079b9 */ /* 0x0001e40008040000 */
[----:B0-----:R-:W-:Y:S01]  /*0110*/  NOP ;  /* 0x0000000000007918 */ /* 0x001fe20000000000 */
.L_x_1:
[----:B------:R-:W-:Y:S05]  /*0120*/  BSYNC B0 ;  /* 0x0000000000007941 */ /* 0x000fea0003800000 */
.L_x_0:
[----:B------:R-:W0:Y:S02]  /*0130*/  SHFL.IDX PT, R2, R0, RZ, 0x1f ;  /* 0x00001fff00027589 */ /* 0x000e2400000e0000 */
[----:B0-----:R-:W-:-:S13]  /*0140*/  ISETP.NE.AND P0, PT, R2, RZ, PT ;  /* 0x000000ff0200720c */ /* 0x001fda0003f05270 */
[----:B------:R-:W-:Y:S05]  /*0150*/  @P0 BRA `(.L_x_2) ;  /* 0x0000000000ac0947 */ /* 0x000fea0003800000 */
[----:B------:R-:W-:Y:S01]  /*0160*/  ELECT P0, URZ, PT ;  /* 0x00000000003f782f */ /* 0x000fe20003800000 */
[----:B------:R-:W-:-:S12]  /*0170*/  BSSY B0, `(.L_x_2) ;  /* 0x0000029000007945 */ /* 0x000fd80003800000 */
[----:B------:R-:W-:Y:S05]  /*0180*/  @!P0 BRA `(.L_x_3) ;  /* 0x00000000009c8947 */ /* 0x000fea0003800000 */
[----:B------:R-:W0:Y:S01]  /*0190*/  S2UR UR8, SR_CgaCtaId ;  /* 0x00000000000879c3 */ /* 0x000e220000008800 */
[----:B------:R-:W-:Y:S01]  /*01a0*/  UMOV UR4, 0x400 ;  /* 0x0000040000047882 */ /* 0x000fe20000000000 */
[----:B------:R-:W-:Y:S01]  /*01b0*/  UMOV UR5, 0x1 ;  /* 0x0000000100057882 */ /* 0x000fe20000000000 */
[----:B------:R-:W-:Y:S02]  /*01c0*/  UMOV UR6, 0x100 ;  /* 0x0000010000067882 */ /* 0x000fe40000000000 */
[----:B------:R-:W-:-:S04]  /*01d0*/  UIADD3 UR6, -UR6, 0x100000, URZ ;  /* 0x0010000006067890 */ /* 0x000fc8000fffe13f */
[----:B------:R-:W-:Y:S02]  /*01e0*/  USHF.L.U32 UR7, UR6, 0xb, URZ ;  /* 0x0000000b06077899 */ /* 0x000fe4000800063f */
[----:B------:R-:W-:Y:S02]  /*01f0*/  USHF.L.U32 UR6, UR6, 0x1, URZ ;  /* 0x0000000106067899 */ /* 0x000fe4000800063f */
[----:B0-----:R-:W-:Y:S02]  /*0200*/  ULEA UR8, UR8, UR4, 0x18 ;  /* 0x0000000408087291 */ /* 0x001fe4000f8ec03f */
[----:B------:R-:W-:-:S04]  /*0210*/  UIADD3 UR4, -UR5, 0x100000, URZ ;  /* 0x0010000005047890 */ /* 0x000fc8000fffe13f */
[----:B------:R-:W-:Y:S02]  /*0220*/  USHF.L.U32 UR5, UR4, 0xb, URZ ;  /* 0x0000000b04057899 */ /* 0x000fe4000800063f */
[----:B------:R-:W-:Y:S01]  /*0230*/  USHF.L.U32 UR4, UR4, 0x1, URZ ;  /* 0x0000000104047899 */ /* 0x000fe2000800063f */
[----:B------:R-:W0:Y:S11]  /*0240*/  FENCE.VIEW.ASYNC.S ;  /* 0x00000000000073c6 */ /* 0x000e360000000000 */
[----:B0-----:R0:W1:Y:S01]  /*0250*/  SYNCS.EXCH.64 URZ, [UR8], UR4 ;  /* 0x00000004083f75b2 */ /* 0x0010620008000100 */
[----:B------:R0:W2:Y:S01]  /*0260*/  SYNCS.EXCH.64 URZ, [UR8+0x68], UR6 ;  /* 0x00006806083f75b2 */ /* 0x0000a20008000100 */
[----:B------:R0:W3:Y:S01]  /*0270*/  SYNCS.EXCH.64 URZ, [UR8+0x8], UR4 ;  /* 0x00000804083f75b2 */ /* 0x0000e20008000100 */
[----:B------:R0:W4:Y:S01]  /*0280*/  SYNCS.EXCH.64 URZ, [UR8+0x70], UR6 ;  /* 0x00007006083f75b2 */ /* 0x0001220008000100 */
[----:B------:R0:W0:Y:S01]  /*0290*/  SYNCS.EXCH.64 URZ, [UR8+0x10], UR4 ;  /* 0x00001004083f75b2 */ /* 0x0000220008000100 */
        /* <DEDUP_REMOVED lines=21> */
[----:B-123--:R-:W-:Y:S01]  /*03f0*/  NOP ;  /* 0x0000000000007918 */ /* 0x00efe20000000000 */
.L_x_3:
[----:B0-----:R-:W-:Y:S05]  /*0400*/  BSYNC B0 ;  /* 0x0000000000007941 */ /* 0x001fea0003800000 */
.L_x_2:
[----:B------:R-:W0:Y:S01]  /*0410*/  SHFL.IDX PT, R0, R0, RZ, 0x1f ;  /* 0x00001fff00007589 */ /* 0x000e2200000e0000 */
[----:B------:R-:W-:Y:S01]  /*0420*/  ELECT P0, URZ, PT ;  /* 0x00000000003f782f */ /* 0x000fe20003800000 */
[----:B------:R-:W1:Y:S01]  /*0430*/  LDC R2, c[0x0][0x65c] ;  /* 0x00019700ff027b82 */ /* 0x000e620000000800 */
[----:B------:R-:W-:Y:S01]  /*0440*/  UMOV UR4, 0x20 ;  /* 0x0000002000047882 */ /* 0x000fe20000000000 */
[----:B------:R-:W2:Y:S01]  /*0450*/  S2R R6, SR_CTAID.Y ;  /* 0x0000000000067919 */ /* 0x000ea20000002600 */
[----:B------:R-:W-:Y:S01]  /*0460*/  NOP ;  /* 0x0000000000007918 */ /* 0x000fe20000000000 */
[----:B------:R-:W-:Y:S01]  /*0470*/  ISETP.NE.AND P2, PT, R10, RZ, PT ;  /* 0x000000ff0a00720c */ /* 0x000fe20003f45270 */
[----:B------:R-:W-:Y:S01]  /*0480*/  NOP ;  /* 0x0000000000007918 */ /* 0x000fe20000000000 */
[----:B------:R-:W3:Y:S01]  /*0490*/  S2R R4, SR_CTAID.X ;  /* 0x0000000000047919 */ /* 0x000ee20000002500 */
[----:B------:R-:W-:Y:S02]  /*04a0*/  LOP3.LUT R5, R5, 0xfffffbff, RZ, 0xc0, !PT ;  /* 0xfffffbff05057812 */ /* 0x000fe400078ec0ff */
[----:B0-----:R-:W-:-:S02]  /*04b0*/  ISETP.NE.OR P0, PT, R0, RZ, !P0 ;  /* 0x000000ff0000720c */ /* 0x001fc40004705670 */
[----:B-1----:R-:W-:Y:S02]  /*04c0*/  ISETP.NE.AND P3, PT, R2, 0x1, PT ;  /* 0x000000010200780c */ /* 0x002fe40003f65270 */
[----:B------:R-:W-:-:S04]  /*04d0*/  SHF.R.S32.HI R0, RZ, 0x1f, R3 ;  /* 0x0000001fff007819 */ /* 0x000fc80000011403 */
[----:B------:R-:W-:-:S04]  /*04e0*/  LEA.HI R0, R0, R3, RZ, 0x2 ;  /* 0x0000000300007211 */ /* 0x000fc800078f10ff */
[----:B------:R-:W-:Y:S01]  /*04f0*/  LOP3.LUT R0, R0, 0xfffffffc, RZ, 0xc0, !PT ;  /* 0xfffffffc00007812 */ /* 0x000fe200078ec0ff */
[----:B------:R-:W-:Y:S01]  /*0500*/  VOTEU.ALL UP0, P0 ;  /* 0x00000000003f7886 */ /* 0x000fe20000000000 */
[----:B------:R-:W-:Y:S01]  /*0510*/  VOTEU.ALL UP1, P0 ;  /* 0x00000000003f7886 */ /* 0x000fe20000020000 */
[----:B------:R-:W3:Y:S01]  /*0520*/  @P3 LDC R17, c[0x0][0x10] ;  /* 0x00000400ff113b82 */ /* 0x000ee20000000800 */
[----:B------:R-:W-:Y:S01]  /*0530*/  @P3 LOP3.LUT R5, R5, 0x400, RZ, 0xfc, !PT ;  /* 0x0000040005053812 */ /* 0x000fe200078efcff */
[----:B------:R-:W-:Y:S01]  /*0540*/  IMAD.IADD R0, R3, 0x1, -R0 ;  /* 0x0000000103007824 */ /* 0x000fe200078e0a00 */
[----:B------:R-:W-:Y:S01]  /*0550*/  @!UP0 UMOV UR6, 0x400 ;  /* 0x0000040000068882 */ /* 0x000fe20000000000 */
[----:B------:R-:W-:-:S04]  /*0560*/  @!UP0 UIADD3 UR4, -UR4, 0x100000, URZ ;  /* 0x0010000004048890 */ /* 0x000fc8000fffe13f */
[----:B------:R-:W-:Y:S02]  /*0570*/  @!UP0 USHF.L.U32 UR5, UR4, 0xb, URZ ;  /* 0x0000000b04058899 */ /* 0x000fe4000800063f */
[----:B------:R-:W-:Y:S01]  /*0580*/  @!UP0 USHF.L.U32 UR4, UR4, 0x1, URZ ;  /* 0x0000000104048899 */ /* 0x000fe2000800063f */
[----:B--2---:R-:W-:Y:S01]  /*0590*/  @P3 IMAD.MOV.U32 R8, RZ, RZ, R6 ;  /* 0x000000ffff083224 */ /* 0x004fe200078e0006 */
[----:B------:R-:W-:Y:S01]  /*05a0*/  ISETP.NE.AND P1, PT, R0, 0x3, PT ;  /* 0x000000030000780c */ /* 0x000fe20003f25270 */
[----:B------:R-:W0:Y:S01]  /*05b0*/  @!UP0 S2UR UR7, SR_CgaCtaId ;  /* 0x00000000000789c3 */ /* 0x000e220000008800 */
[----:B------:R-:W-:Y:S02]  /*05c0*/  @P3 IMAD.MOV.U32 R9, RZ, RZ, RZ ;  /* 0x000000ffff093224 */ /* 0x000fe400078e00ff */
[----:B------:R-:W-:Y:S02]  /*05d0*/  IMAD.MOV.U32 R5, RZ, RZ, RZ ;  /* 0x000000ffff057224 */ /* 0x000fe400078e00ff */
[----:B------:R-:W-:-:S03]  /*05e0*/  @P3 IMAD.MOV.U32 R3, RZ, RZ, RZ ;  /* 0x000000ffff033224 */ /* 0x000fc600078e00ff */
[----:B------:R-:W1:Y:S01]  /*05f0*/  @!P3 LDC R11, c[0x0][0xc] ;  /* 0x00000300ff0bbb82 */ /* 0x000e620000000800 */
[----:B---3--:R-:W-:-:S04]  /*0600*/  @P3 IMAD.WIDE.U32 R16, R4, R17, R8 ;  /* 0x0000001104103225 */ /* 0x008fc800078e0008 */
[----:B------:R-:W-:Y:S01]  /*0610*/  @P3 IMAD.IADD R17, R17, 0x1, R3 ;  /* 0x0000000111113824 */ /* 0x000fe200078e0203 */
[----:B------:R-:W-:Y:S01]  /*0620*/  LOP3.LUT R3, R18, 0x7f, RZ, 0xc0, !PT ;  /* 0x0000007f12037812 */ /* 0x000fe200078ec0ff */
[----:B0-----:R-:W-:Y:S01]  /*0630*/  @!UP0 ULEA UR8, UR7, UR6, 0x18 ;  /* 0x0000000607088291 */ /* 0x001fe2000f8ec03f */
[----:B------:R-:W-:Y:S02]  /*0640*/  VOTEU.ALL UP0, P0 ;  /* 0x00000000003f7886 */ /* 0x000fe40000000000 */
[----:B------:R-:W-:Y:S01]  /*0650*/  ULDC UR6, c[0x0][0xc] ;  /* 0x0000030000067ab9 */ /* 0x000fe20000000800 */
[----:B------:R-:W-:Y:S01]  /*0660*/  ISETP.EQ.OR P0, PT, R0, RZ, !P1 ;  /* 0x000000ff0000720c */ /* 0x000fe20004f02670 */
[----:B------:R-:W-:-:S03]  /*0670*/  ULDC UR7, c[0x0][0x10] ;  /* 0x0000040000077ab9 */ /* 0x000fc60000000800 */
[C---:B------:R-:W-:Y:S01]  /*0680*/  ISETP.EQ.AND P0, PT, R10.reuse, RZ, P0 ;  /* 0x000000ff0a00720c */ /* 0x040fe20000702270 */
[----:B------:R-:W-:Y:S02]  /*0690*/  VIADD R10, R10, 0xffffffff ;  /* 0xffffffff0a0a7836 */ /* 0x000fe40000000000 */
[----:B-1----:R-:W-:Y:S01]  /*06a0*/  @!P3 IMAD.WIDE.U32 R8, R11, R6, R4 ;  /* 0x000000060b08b225 */ /* 0x002fe200078e0004 */
[----:B------:R-:W0:Y:S02]  /*06b0*/  FENCE.VIEW.ASYNC.S ;  /* 0x00000000000073c6 */ /* 0x000e240000000000 */
[----:B0-----:R-:W4:Y:S01]  /*06c0*/  @!UP0 SYNCS.EXCH.64 URZ, [UR8+0xe0], UR4 ;  /* 0x0000e004083f85b2 */ /* 0x001f220008000100 */
[----:B------:R-:W-:Y:S02]  /*06d0*/  SEL R19, RZ, 0x1, !P0 ;  /* 0x00000001ff137807 */ /* 0x000fe40004000000 */
[----:B------:R-:W-:Y:S01]  /*06e0*/  ISETP.GE.U32.AND P1, PT, R10, 0x2, PT ;  /* 0x000000020a00780c */ /* 0x000fe20003f26070 */
[----:B------:R-:W-:-:S02]  /*06f0*/  @!P3 IMAD.MOV.U32 R16, RZ, RZ, R8 ;  /* 0x000000ffff10b224 */ /* 0x000fc400078e0008 */
[----:B------:R-:W-:Y:S01]  /*0700*/  @!P3 IMAD.MOV.U32 R17, RZ, RZ, R9 ;  /* 0x000000ffff11b224 */ /* 0x000fe200078e0009 */
[----:B------:R-:W-:Y:S01]  /*0710*/  SEL R19, R19, 0x2, P1 ;  /* 0x0000000213137807 */ /* 0x000fe20000800000 */
[----:B------:R0:W4:Y:S01]  /*0720*/  @!UP1 SYNCS.EXCH.64 URZ, [UR8+0xe8], UR4 ;  /* 0x0000e804083f95b2 */ /* 0x0001220008000100 */
[----:B------:R-:W-:Y:S01]  /*0730*/  NOP ;  /* 0x0000000000007918 */ /* 0x000fe20000000000 */
[----:B0-----:R-:W-:-:S03]  /*0740*/  UIMAD.WIDE.U32 UR4, UR6, UR7, URZ ;  /* 0x00000007060472a5 */ /* 0x001fc6000f8e003f */
[----:B------:R-:W-:Y:S02]  /*0750*/  ULDC UR6, c[0x0][0x14] ;  /* 0x0000050000067ab9 */ /* 0x000fe40000000800 */
[----:B------:R-:W-:Y:S02]  /*0760*/  UIMAD.WIDE.U32 UR36, UR4, UR6, URZ ;  /* 0x00000006042472a5 */ /* 0x000fe4000f8e003f */
[----:B------:R-:W-:-:S04]  /*0770*/  UIMAD UR42, UR5, UR6, URZ ;  /* 0x00000006052a72a4 */ /* 0x000fc8000f8e023f */
[----:B------:R-:W-:Y:S01]  /*0780*/  UIADD3 UR42, UR37, UR42, URZ ;  /* 0x0000002a252a7290 */ /* 0x000fe2000fffe03f */
[----:B----4-:R-:W-:Y:S06]  /*0790*/  BAR.SYNC.DEFER_BLOCKING 0x0 ;  /* 0x0000000000007b1d */ /* 0x010fec0000010000 */
[----:B------:R-:W-:Y:S05]  /*07a0*/  @!P2 BRA `(.L_x_4) ;  /* 0x000000580020a947 */ /* 0x000fea0003800000 */
[----:B------:R-:W-:-:S13]  /*07b0*/  ISETP.GT.U32.AND P0, PT, R10, 0x1, PT ;  /* 0x000000010a00780c */ /* 0x000fda0003f04070 */
[----:B------:R-:W-:Y:S05]  /*07c0*/  @P0 EXIT ;  /* 0x000000000000094d */ /* 0x000fea0003800000 */
[----:B------:R-:W-:Y:S01]  /*07d0*/  ULDC.64 UR4, c[0x0][0x650] ;  /* 0x0001940000047ab9 */ /* 0x000fe20000000a00 */
[----:B------:R-:W-:Y:S01]  /*07e0*/  PRMT R0, RZ, 0x7610, R0 ;  /* 0x00007610ff007816 */ /* 0x000fe20000000000 */
[----:B------:R-:W-:Y:S01]  /*07f0*/  IMAD.MOV.U32 R99, RZ, RZ, -0x1 ;  /* 0xffffffffff637424 */ /* 0x000fe200078e00ff */
[----:B------:R-:W-:Y:S01]  /*0800*/  ISETP.GE.U32.AND P0, PT, R16, UR4, PT ;  /* 0x0000000410007c0c */ /* 0x000fe2000bf06070 */
[----:B------:R-:W-:Y:S02]  /*0810*/  IMAD.MOV.U32 R98, RZ, RZ, -0x1 ;  /* 0xffffffffff627424 */ /* 0x000fe400078e00ff */
[----:B------:R-:W-:Y:S01]  /*0820*/  IMAD.MOV.U32 R100, RZ, RZ, -0x1 ;  /* 0xffffffffff647424 */ /* 0x000fe200078e00ff */
[----:B------:R-:W-:-:S13]  /*0830*/  ISETP.GE.U32.AND.EX P0, PT, R17, UR5, PT, P0 ;  /* 0x0000000511007c0c */ /* 0x000fda000bf06100 */
[----:B------:R-:W-:Y:S05]  /*0840*/  @P0 BRA `(.L_x_5) ;  /* 0x0000000400540947 */ /* 0x000fea0003800000 */
[----:B------:R-:W0:Y:S01]  /*0850*/  LDC.64 R20, c[0x0][0x628] ;  /* 0x00018a00ff147b82 */ /* 0x000e220000000a00 */
[----:B------:R-:W-:Y:S02]  /*0860*/  IMAD.MOV.U32 R8, RZ, RZ, R16 ;  /* 0x000000ffff087224 */ /* 0x000fe400078e0010 */
[----:B------:R-:W-:-:S05]  /*0870*/  IMAD.MOV.U32 R9, RZ, RZ, R17 ;  /* 0x000000ffff097224 */ /* 0x000fca00078e0011 */
[----:B------:R-:W1:Y:S08]  /*0880*/  LDC R0, c[0x0][0x630] ;  /* 0x00018c00ff007b82 */ /* 0x000e700000000800 */
[----:B------:R-:W2:Y:S01]  /*0890*/  LDC.64 R22, c[0x0][0x620] ;  /* 0x00018800ff167b82 */ /* 0x000ea20000000a00 */
[----:B0-----:R-:W-:-:S04]  /*08a0*/  ISETP.NE.U32.AND P0, PT, R20, RZ, PT ;  /* 0x000000ff1400720c */ /* 0x001fc80003f05070 */
[----:B------:R-:W-:-:S13]  /*08b0*/  ISETP.NE.AND.EX P0, PT, R21, RZ, PT, P0 ;  /* 0x000000ff1500720c */ /* 0x000fda0003f05300 */
[----:B-12---:R-:W-:Y:S05]  /*08c0*/  @!P0 BRA `(.L_x_6) ;  /* 0x0000000000288947 */ /* 0x006fea0003800000 */
[----:B------:R-:W0:Y:S02]  /*08d0*/  LDC R13, c[0x0][0x634] ;  /* 0x00018d00ff0d7b82 */ /* 0x000e240000000800 */
[----:B0-----:R-:W-:-:S05]  /*08e0*/  IADD3 R13, P0, R16, R13, RZ ;  /* 0x0000000d100d7210 */ /* 0x001fca0007f1e0ff */
[----:B------:R-:W-:-:S04]  /*08f0*/  IMAD.X R15, RZ, RZ, R17, P0 ;  /* 0x000000ffff0f7224 */ /* 0x000fc800000e0611 */
[----:B------:R-:W-:-:S04]  /*0900*/  IMAD.WIDE.U32 R8, R15, R20, RZ ;  /* 0x000000140f087225 */ /* 0x000fc800078e00ff */
[----:B------:R-:W-:-:S04]  /*0910*/  IMAD.WIDE.U32 R10, P0, R13, R21, R8 ;  /* 0x000000150d0a7225 */ /* 0x000fc80007800008 */
[----:B------:R-:W-:-:S04]  /*0920*/  IMAD.WIDE.U32 R8, R13, R20, RZ ;  /* 0x000000140d087225 */ /* 0x000fc800078e00ff */
[----:B------:R-:W-:Y:S01]  /*0930*/  IMAD.X R13, RZ, RZ, RZ, P0 ;  /* 0x000000ffff0d7224 */ /* 0x000fe200000e06ff */
[----:B------:R-:W-:Y:S01]  /*0940*/  IADD3 RZ, P0, R9, R10, RZ ;  /* 0x0000000a09ff7210 */ /* 0x000fe20007f1e0ff */
[----:B------:R-:W-:-:S04]  /*0950*/  IMAD.MOV.U32 R12, RZ, RZ, R11 ;  /* 0x000000ffff0c7224 */ /* 0x000fc800078e000b */
[----:B------:R-:W-:-:S08]  /*0960*/  IMAD.WIDE.U32.X R8, R15, R21, R12, P0 ;  /* 0x000000150f087225 */ /* 0x000fd000000e040c */
.L_x_6:
[-CC-:B------:R-:W-:Y:S01]  /*0970*/  SHF.R.U64 R100, R8, R0.reuse, R9.reuse ;  /* 0x0000000008647219 */ /* 0x180fe20000001209 */
[----:B------:R-:W0:Y:S01]  /*0980*/  LDC R12, c[0x0][0x618] ;  /* 0x00018600ff0c7b82 */ /* 0x000e220000000800 */
[----:B------:R-:W-:Y:S01]  /*0990*/  SHF.R.U32.HI R5, RZ, R0, R9 ;  /* 0x00000000ff057219 */ /* 0x000fe20000011609 */
[----:B------:R-:W-:Y:S01]  /*09a0*/  ULDC UR4, c[0x0][0x150] ;  /* 0x0000540000047ab9 */ /* 0x000fe20000000800 */
[----:B------:R-:W-:Y:S02]  /*09b0*/  IADD3 R11, P0, RZ, -R100, RZ ;  /* 0x80000064ff0b7210 */ /* 0x000fe40007f1e0ff */
[----:B------:R-:W-:-:S03]  /*09c0*/  I2FP.F32.U32 R0, R4 ;  /* 0x0000000400007245 */ /* 0x000fc60000201000 */
[----:B------:R-:W1:Y:S01]  /*09d0*/  LDC.64 R24, c[0x0][0x640] ;  /* 0x00019000ff187b82 */ /* 0x000e620000000a00 */
[----:B------:R-:W-:Y:S02]  /*09e0*/  IMAD.X R13, RZ, RZ, ~R5, P0 ;  /* 0x000000ffff0d7224 */ /* 0x000fe400000e0e05 */
[----:B------:R-:W-:Y:S01]  /*09f0*/  FMUL R0, R0, UR4 ;  /* 0x0000000400007c20 */ /* 0x000fe20008400000 */
[----:B------:R-:W-:Y:S01]  /*0a00*/  IMAD.WIDE.U32 R8, R11, R22, R16 ;  /* 0x000000160b087225 */ /* 0x000fe200078e0010 */
[----:B------:R-:W-:-:S03]  /*0a10*/  ULDC UR4, c[0x0][0x154] ;  /* 0x0000550000047ab9 */ /* 0x000fc60000000800 */
[----:B------:R-:W-:Y:S01]  /*0a20*/  IMAD R10, R13, R22, RZ ;  /* 0x000000160d0a7224 */ /* 0x000fe200078e02ff */
[----:B------:R-:W2:Y:S01]  /*0a30*/  LDC R5, c[0x0][0x144] ;  /* 0x00005100ff057b82 */ /* 0x000ea20000000800 */
[----:B------:R-:W3:Y:S02]  /*0a40*/  F2I.U32.TRUNC.NTZ R0, R0 ;  /* 0x0000000000007305 */ /* 0x000ee4000020f000 */
[----:B------:R-:W-:-:S04]  /*0a50*/  IMAD R11, R11, R23, R10 ;  /* 0x000000170b0b7224 */ /* 0x000fc800078e020a */
[----:B------:R-:W-:Y:S01]  /*0a60*/  IMAD.IADD R9, R9, 0x1, R11 ;  /* 0x0000000109097824 */ /* 0x000fe200078e020b */
[----:B------:R-:W4:Y:S01]  /*0a70*/  LDC R14, c[0x0][0x608] ;  /* 0x00018200ff0e7b82 */ /* 0x000f220000000800 */
[----:B------:R-:W-:-:S03]  /*0a80*/  IMAD.MOV.U32 R11, RZ, RZ, -0x1 ;  /* 0xffffffffff0b7424 */ /* 0x000fc600078e00ff */
[--C-:B0-----:R-:W-:Y:S02]  /*0a90*/  SHF.R.U64 R20, R8, R12, R9.reuse ;  /* 0x0000000c08147219 */ /* 0x101fe40000001209 */
[----:B------:R-:W-:Y:S02]  /*0aa0*/  I2FP.F32.U32 R8, R6 ;  /* 0x0000000600087245 */ /* 0x000fe40000201000 */
[----:B------:R-:W0:Y:S01]  /*0ab0*/  LDC R22, c[0x0][0x658] ;  /* 0x00019600ff167b82 */ /* 0x000e220000000800 */
[----:B-1----:R-:W-:Y:S01]  /*0ac0*/  ISETP.NE.U32.AND P0, PT, R24, RZ, PT ;  /* 0x000000ff1800720c */ /* 0x002fe20003f05070 */
[----:B---3--:R-:W-:Y:S01]  /*0ad0*/  IMAD.MOV R10, RZ, RZ, -R0 ;  /* 0x000000ffff0a7224 */ /* 0x008fe200078e0a00 */
[----:B------:R-:W-:Y:S01]  /*0ae0*/  SHF.R.U32.HI R9, RZ, R12, R9 ;  /* 0x0000000cff097219 */ /* 0x000fe20000011609 */
[----:B------:R-:W-:Y:S01]  /*0af0*/  FMUL R8, R8, UR4 ;  /* 0x0000000408087c20 */ /* 0x000fe20008400000 */
[----:B------:R-:W-:-:S03]  /*0b00*/  ISETP.NE.AND.EX P0, PT, R25, RZ, PT, P0 ;  /* 0x000000ff1900720c */ /* 0x000fc60003f05300 */
[----:B------:R-:W1:Y:S01]  /*0b10*/  LDC R15, c[0x0][0x148] ;  /* 0x00005200ff0f7b82 */ /* 0x000e620000000800 */
[----:B--2---:R-:W-:-:S07]  /*0b20*/  IMAD R0, R5, R10, R4 ;  /* 0x0000000a05007224 */ /* 0x004fce00078e0204 */
[----:B------:R-:W2:Y:S01]  /*0b30*/  LDC R23, c[0x0][0x600] ;  /* 0x00018000ff177b82 */ /* 0x000ea20000000800 */
[-CC-:B----4-:R-:W-:Y:S02]  /*0b40*/  SHF.R.U64 R28, R20, R14.reuse, R9.reuse ;  /* 0x0000000e141c7219 */ /* 0x190fe40000001209 */
[----:B------:R-:W-:Y:S01]  /*0b50*/  SHF.R.U32.HI R5, RZ, R14, R9 ;  /* 0x0000000eff057219 */ /* 0x000fe20000011609 */
[----:B------:R-:W-:Y:S01]  /*0b60*/  IMAD.MOV.U32 R9, RZ, RZ, 0x1 ;  /* 0x00000001ff097424 */ /* 0x000fe200078e00ff */
[----:B------:R3:W4:Y:S03]  /*0b70*/  F2I.U32.TRUNC.NTZ R14, R8 ;  /* 0x00000008000e7305 */ /* 0x000726000020f000 */
[----:B------:R-:W1:Y:S01]  /*0b80*/  LDC R26, c[0x0][0x648] ;  /* 0x00019200ff1a7b82 */ /* 0x000e620000000800 */
[-C--:B0-----:R-:W-:Y:S02]  /*0b90*/  SHF.L.U32 R4, R11, R22.reuse, RZ ;  /* 0x000000160b047219 */ /* 0x081fe400000006ff */
[----:B------:R-:W-:-:S02]  /*0ba0*/  SHF.R.U64 R30, R28, R22, R5 ;  /* 0x000000161c1e7219 */ /* 0x000fc40000001205 */
[----:B------:R-:W-:Y:S02]  /*0bb0*/  LOP3.LUT R13, RZ, R4, RZ, 0x33, !PT ;  /* 0x00000004ff0d7212 */ /* 0x000fe400078e33ff */
[-C--:B------:R-:W-:Y:S01]  /*0bc0*/  SHF.R.U32.HI R5, RZ, R22.reuse, R5 ;  /* 0x00000016ff057219 */ /* 0x080fe20000011605 */
[----:B------:R-:W0:Y:S01]  /*0bd0*/  LDC R27, c[0x0][0x638] ;  /* 0x00018e00ff1b7b82 */ /* 0x000e220000000800 */
[----:B------:R-:W-:Y:S01]  /*0be0*/  SHF.L.U32 R12, R9, R22, RZ ;  /* 0x00000016090c7219 */ /* 0x000fe200000006ff */
[----:B------:R-:W-:-:S06]  /*0bf0*/  IMAD.MOV.U32 R4, RZ, RZ, R30 ;  /* 0x000000ffff047224 */ /* 0x000fcc00078e001e */
[----:B------:R-:W0:Y:S01]  /*0c00*/  LDC R99, c[0x0][0x610] ;  /* 0x00018400ff637b82 */ /* 0x000e220000000800 */
[----:B---34-:R-:W-:Y:S05]  /*0c10*/  @!P0 BRA `(.L_x_7) ;  /* 0x0000000000288947 */ /* 0x018fea0003800000 */
[----:B------:R-:W3:Y:S02]  /*0c20*/  LDC R11, c[0x0][0x64c] ;  /* 0x00019300ff0b7b82 */ /* 0x000ee40000000800 */
[----:B---3--:R-:W-:-:S05]  /*0c30*/  IADD3 R11, P0, R30, R11, RZ ;  /* 0x0000000b1e0b7210 */ /* 0x008fca0007f1e0ff */
        /* <DEDUP_REMOVED lines=8> */
.L_x_7:
[----:B-1----:R-:W-:Y:S01]  /*0cc0*/  SHF.R.U64 R4, R4, R26, R5 ;  /* 0x0000001a04047219 */ /* 0x002fe20000001205 */
[----:B--2---:R-:W-:Y:S01]  /*0cd0*/  VIADD R5, R23, 0xffffffff ;  /* 0xffffffff17057836 */ /* 0x004fe20000000000 */
[----:B------:R-:W-:Y:S01]  /*0ce0*/  LOP3.LUT R13, R28, R13, RZ, 0xc0, !PT ;  /* 0x0000000d1c0d7212 */ /* 0x000fe200078ec0ff */
[----:B------:R-:W-:Y:S02]  /*0cf0*/  IMAD.MOV R14, RZ, RZ, -R14 ;  /* 0x000000ffff0e7224 */ /* 0x000fe400078e0a0e */
[----:B------:R-:W-:Y:S01]  /*0d00*/  IMAD.MOV R8, RZ, RZ, -R4 ;  /* 0x000000ffff087224 */ /* 0x000fe200078e0a04 */
[----:B------:R-:W-:Y:S01]  /*0d10*/  LOP3.LUT R5, R20, R5, RZ, 0xc0, !PT ;  /* 0x0000000514057212 */ /* 0x000fe200078ec0ff */
[----:B------:R-:W-:Y:S02]  /*0d20*/  IMAD R13, R12, R4, R13 ;  /* 0x000000040c0d7224 */ /* 0x000fe400078e020d */
[----:B------:R-:W-:Y:S02]  /*0d30*/  @P3 IMAD R0, R15, R14, R6 ;  /* 0x0000000e0f003224 */ /* 0x000fe400078e0206 */
[----:B0-----:R-:W-:-:S02]  /*0d40*/  IMAD R4, R8, R27, R30 ;  /* 0x0000001b08047224 */ /* 0x001fc400078e021e */
[----:B------:R-:W-:Y:S02]  /*0d50*/  IMAD R99, R13, R99, R0 ;  /* 0x000000630d637224 */ /* 0x000fe400078e0200 */
[----:B------:R-:W-:Y:S02]  /*0d60*/  IMAD R4, R4, R23, R5 ;  /* 0x0000001704047224 */ /* 0x000fe400078e0205 */
[----:B------:R-:W-:-:S03]  /*0d70*/  IMAD.MOV.U32 R0, RZ, RZ, 0x1 ;  /* 0x00000001ff007424 */ /* 0x000fc600078e00ff */
[----:B------:R-:W-:Y:S02]  /*0d80*/  SEL R98, R4, R99, !P3 ;  /* 0x0000006304627207 */ /* 0x000fe40005800000 */
[----:B------:R-:W-:-:S07]  /*0d90*/  SEL R99, R99, R4, !P3 ;  /* 0x0000000463637207 */ /* 0x000fce0005800000 */
.L_x_5:
[----:B------:R-:W-:-:S08]  /*0da0*/  NOP ;  /* 0x0000000000007918 */ /* 0x000fd00000000000 */
[----:B------:R-:W0:Y:S02]  /*0db0*/  USETMAXREG.TRY_ALLOC.CTAPOOL UP0, 0xe8 ;  /* 0x000000e8000079c8 */ /* 0x000e240008000600 */
[----:B0-----:R-:W-:-:S13]  /*0dc0*/  PLOP3.LUT P0, PT, PT, PT, UP0, 0x80, 0x0 ;  /* 0x000000000000781c */ /* 0x001fda0003f0f008 */
[----:B------:R-:W-:Y:S05]  /*0dd0*/  @!P0 BRA `(.L_x_5) ;  /* 0xfffffffc00f08947 */ /* 0x000fea000383ffff */
[----:B------:R-:W-:Y:S01]  /*0de0*/  ULDC.64 UR4, c[0x0][0x598] ;  /* 0x0001660000047ab9 */ /* 0x000fe20000000a00 */
[----:B------:R-:W-:Y:S01]  /*0df0*/  ULDC.64 UR38, c[0x0][0x208] ;  /* 0x0000820000267ab9 */ /* 0x000fe20000000a00 */
[----:B------:R-:W-:-:S04]  /*0e00*/  ISETP.NE.U32.AND P0, PT, RZ, UR4, PT ;  /* 0x00000004ff007c0c */ /* 0x000fc8000bf05070 */
[----:B------:R-:W-:-:S13]  /*0e10*/  ISETP.NE.AND.EX P0, PT, RZ, UR5, PT, P0 ;  /* 0x00000005ff007c0c */ /* 0x000fda000bf05300 */
[----:B------:R-:W-:Y:S05]  /*0e20*/  @!P0 BRA `(.L_x_8) ;  /* 0x00000000001c8947 */ /* 0x000fea0003800000 */
[----:B------:R-:W0:Y:S02]  /*0e30*/  LDC.64 R4, c[0x0][0x598] ;  /* 0x00016600ff047b82 */ /* 0x000e240000000a00 */
[----:B0-----:R-:W2:Y:S02]  /*0e40*/  LDG.E.64 R4, desc[UR38][R4.64] ;  /* 0x0000002604047981 */ /* 0x001ea4000c1e1b00 */
[----:B--2---:R-:W-:-:S04]  /*0e50*/  ISETP.NE.U32.AND P0, PT, R4, RZ, PT ;  /* 0x000000ff0400720c */ /* 0x004fc80003f05070 */
[----:B------:R-:W-:-:S13]  /*0e60*/  ISETP.NE.AND.EX P0, PT, R5, RZ, PT, P0 ;  /* 0x000000ff0500720c */ /* 0x000fda0003f05300 */
[----:B------:R-:W-:Y:S05]  /*0e70*/  @!P0 BRA `(.L_x_8) ;  /* 0x0000000000088947 */ /* 0x000fea0003800000 */
[----:B------:R0:W5:Y:S01]  /*0e80*/  LD.E R88, desc[UR38][R4.64] ;  /* 0x0000002604587980 */ /* 0x000162000c101900 */
[----:B------:R-:W-:Y:S05]  /*0e90*/  BRA `(.L_x_9) ;  /* 0x0000000000247947 */ /* 0x000fea0003800000 */
.L_x_8:
[----:B------:R-:W-:Y:S02]  /*0ea0*/  ULDC.64 UR4, c[0x0][0x588] ;  /* 0x0001620000047ab9 */ /* 0x000fe40000000a00 */
[----:B------:R-:W-:-:S04]  /*0eb0*/  ISETP.NE.U32.AND P0, PT, RZ, UR4, PT ;  /* 0x00000004ff007c0c */ /* 0x000fc8000bf05070 */
[----:B------:R-:W-:-:S13]  /*0ec0*/  ISETP.NE.AND.EX P0, PT, RZ, UR5, PT, P0 ;  /* 0x00000005ff007c0c */ /* 0x000fda000bf05300 */
[----:B------:R-:W-:Y:S05]  /*0ed0*/  @!P0 BRA `(.L_x_10) ;  /* 0x00000000000c8947 */ /* 0x000fea0003800000 */
[----:B------:R-:W0:Y:S02]  /*0ee0*/  LDC.64 R88, c[0x0][0x588] ;  /* 0x00016200ff587b82 */ /* 0x000e240000000a00 */
[----:B0-----:R1:W5:Y:S01]  /*0ef0*/  LDG.E R88, desc[UR38][R88.64] ;  /* 0x0000002658587981 */ /* 0x001362000c1e1900 */
[----:B------:R-:W-:Y:S05]  /*0f00*/  BRA `(.L_x_9) ;  /* 0x0000000000087947 */ /* 0x000fea0003800000 */
.L_x_10:
[----:B------:R-:W-:Y:S02]  /*0f10*/  ULDC UR4, c[0x0][0x580] ;  /* 0x0001600000047ab9 */ /* 0x000fe40000000800 */
[----:B------:R-:W-:-:S07]  /*0f20*/  IMAD.U32 R88, RZ, RZ, UR4 ;  /* 0x00000004ff587e24 */ /* 0x000fce000f8e00ff */
.L_x_9:
[----:B------:R-:W-:Y:S02]  /*0f30*/  ULDC.64 UR4, c[0x0][0x5a0] ;  /* 0x0001680000047ab9 */ /* 0x000fe40000000a00 */
[----:B------:R-:W-:-:S04]  /*0f40*/  ISETP.NE.U32.AND P0, PT, RZ, UR4, PT ;  /* 0x00000004ff007c0c */ /* 0x000fc8000bf05070 */
[----:B------:R-:W-:-:S13]  /*0f50*/  ISETP.NE.AND.EX P0, PT, RZ, UR5, PT, P0 ;  /* 0x00000005ff007c0c */ /* 0x000fda000bf05300 */
[----:B------:R-:W-:Y:S05]  /*0f60*/  @!P0 BRA `(.L_x_11) ;  /* 0x00000000001c8947 */ /* 0x000fea0003800000 */
[----:B0-----:R-:W0:Y:S02]  /*0f70*/  LDC.64 R4, c[0x0][0x5a0] ;  /* 0x00016800ff047b82 */ /* 0x001e240000000a00 */
[----:B0-----:R-:W2:Y:S02]  /*0f80*/  LDG.E.64 R4, desc[UR38][R4.64] ;  /* 0x0000002604047981 */ /* 0x001ea4000c1e1b00 */
[----:B--2---:R-:W-:-:S04]  /*0f90*/  ISETP.NE.U32.AND P0, PT, R4, RZ, PT ;  /* 0x000000ff0400720c */ /* 0x004fc80003f05070 */
[----:B------:R-:W-:-:S13]  /*0fa0*/  ISETP.NE.AND.EX P0, PT, R5, RZ, PT, P0 ;  /* 0x000000ff0500720c */ /* 0x000fda0003f05300 */
[----:B------:R-:W-:Y:S05]  /*0fb0*/  @!P0 BRA `(.L_x_11) ;  /* 0x0000000000088947 */ /* 0x000fea0003800000 */
[----:B-1----:R0:W5:Y:S01]  /*0fc0*/  LD.E R89, desc[UR38][R4.64] ;  /* 0x0000002604597980 */ /* 0x002162000c101900 */
[----:B------:R-:W-:Y:S05]  /*0fd0*/  BRA `(.L_x_12) ;  /* 0x0000000000247947 */ /* 0x000fea0003800000 */
.L_x_11:
[----:B------:R-:W-:Y:S02]  /*0fe0*/  ULDC.64 UR4, c[0x0][0x590] ;  /* 0x0001640000047ab9 */ /* 0x000fe40000000a00 */
[----:B------:R-:W-:-:S04]  /*0ff0*/  ISETP.NE.U32.AND P0, PT, RZ, UR4, PT ;  /* 0x00000004ff007c0c */ /* 0x000fc8000bf05070 */
[----:B------:R-:W-:-:S13]  /*1000*/  ISETP.NE.AND.EX P0, PT, RZ, UR5, PT, P0 ;  /* 0x00000005ff007c0c */ /* 0x000fda000bf05300 */
[----:B------:R-:W-:Y:S05]  /*1010*/  @!P0 BRA `(.L_x_13) ;  /* 0x00000000000c8947 */ /* 0x000fea0003800000 */
[----:B0-----:R-:W1:Y:S02]  /*1020*/  LDC.64 R4, c[0x0][0x590] ;  /* 0x00016400ff047b82 */ /* 0x001e640000000a00 */
[----:B-1----:R1:W5:Y:S01]  /*1030*/  LDG.E R89, desc[UR38][R4.64] ;  /* 0x0000002604597981 */ /* 0x002362000c1e1900 */
[----:B------:R-:W-:Y:S05]  /*1040*/  BRA `(.L_x_12) ;  /* 0x0000000000087947 */ /* 0x000fea0003800000 */
.L_x_13:
[----:B------:R-:W-:Y:S02]  /*1050*/  ULDC UR4, c[0x0][0x584] ;  /* 0x0001610000047ab9 */ /* 0x000fe40000000800 */
[----:B-1----:R-:W-:-:S07]  /*1060*/  IMAD.U32 R89, RZ, RZ, UR4 ;  /* 0x00000004ff597e24 */ /* 0x002fce000f8e00ff */
.L_x_12:
[----:B------:R-:W-:-:S13]  /*1070*/  LOP3.LUT P0, RZ, R0, 0xff, RZ, 0xc0, !PT ;  /* 0x000000ff00ff7812 */ /* 0x000fda000780c0ff */
[----:B------:R-:W-:Y:S05]  /*1080*/  @!P0 EXIT ;  /* 0x000000000000894d */ /* 0x000fea0003800000 */
[----:B01----:R-:W0:Y:S01]  /*1090*/  LDC.64 R4, c[0x0][0x5c8] ;  /* 0x00017200ff047b82 */ /* 0x003e220000000a00 */
[----:B------:R-:W-:Y:S01]  /*10a0*/  ULDC UR4, c[0x0][0x28c] ;  /* 0x0000a30000047ab9 */ /* 0x000fe20000000800 */
[----:B------:R-:W-:Y:S01]  /*10b0*/  LOP3.LUT R7, R7, 0x1, RZ, 0xc0, !PT ;  /* 0x0000000107077812 */ /* 0x000fe200078ec0ff */
[----:B------:R-:W-:Y:S01]  /*10c0*/  UIADD3 UR4, UR4, 0x1f, URZ ;  /* 0x0000001f04047890 */ /* 0x000fe2000fffe03f */
[----:B------:R-:W-:Y:S01]  /*10d0*/  SHF.R.U32.HI R0, RZ, 0x2, R18 ;  /* 0x00000002ff007819 */ /* 0x000fe20000011612 */
[----:B------:R-:W-:Y:S01]  /*10e0*/  IMAD.MOV.U32 R23, RZ, RZ, RZ ;  /* 0x000000ffff177224 */ /* 0x000fe200078e00ff */
[----:B------:R-:W-:Y:S01]  /*10f0*/  SHF.R.U32.HI R3, RZ, 0x1, R3 ;  /* 0x00000001ff037819 */ /* 0x000fe20000011603 */
[----:B------:R-:W-:Y:S01]  /*1100*/  USHF.R.S32.HI UR5, URZ, 0x1f, UR4 ;  /* 0x0000001f3f057899 */ /* 0x000fe20008011404 */
[----:B------:R-:W-:Y:S01]  /*1110*/  IMAD.SHL.U32 R9, R7, 0x40, RZ ;  /* 0x0000004007097824 */ /* 0x000fe200078e00ff */
[----:B------:R-:W-:Y:S01]  /*1120*/  LOP3.LUT R0, R0, 0x7, RZ, 0xc0, !PT ;  /* 0x0000000700007812 */ /* 0x000fe200078ec0ff */
[----:B------:R-:W-:Y:S01]  /*1130*/  UMOV UR40, URZ ;  /* 0x0000003f00287c82 */ /* 0x000fe20008000000 */
[----:B------:R-:W-:Y:S01]  /*1140*/  ULEA.HI UR5, UR5, UR4, URZ, 0x5 ;  /* 0x0000000405057291 */ /* 0x000fe2000f8f283f */
[----:B------:R-:W-:Y:S01]  /*1150*/  LOP3.LUT R3, R3, 0x30, RZ, 0xc0, !PT ;  /* 0x0000003003037812 */ /* 0x000fe200078ec0ff */
[----:B------:R-:W-:Y:S01]  /*1160*/  UMOV UR41, URZ ;  /* 0x0000003f00297c82 */ /* 0x000fe20008000000 */
[--C-:B------:R-:W-:Y:S01]  /*1170*/  LOP3.LUT R22, R9, 0x40, R0.reuse, 0xe2, !PT ;  /* 0x0000004009167812 */ /* 0x100fe200078ee200 */
[----:B------:R-:W-:Y:S01]  /*1180*/  USHF.R.S32.HI UR43, URZ, 0x5, UR5 ;  /* 0x000000053f2b7899 */ /* 0x000fe20008011405 */
[-C--:B------:R-:W-:Y:S01]  /*1190*/  IADD3 R0, RZ, -R3.reuse, -R0 ;  /* 0x80000003ff007210 */ /* 0x080fe20007ffe800 */
[----:B------:R-:W-:Y:S01]  /*11a0*/  ULDC UR4, c[0x0][0x284] ;  /* 0x0000a10000047ab9 */ /* 0x000fe20000000800 */
[----:B------:R-:W-:Y:S01]  /*11b0*/  LOP3.LUT R22, R22, R3, RZ, 0xfc, !PT ;  /* 0x0000000316167212 */ /* 0x000fe200078efcff */
[----:B------:R-:W-:-:S02]  /*11c0*/  UISETP.LT.AND UP0, UPT, UR43, 0x1, UPT ;  /* 0x000000012b00788c */ /* 0x000fc4000bf01270 */
[----:B------:R-:W-:Y:S02]  /*11d0*/  IMAD R0, R7, -0x40, R0 ;  /* 0xffffffc007007824 */ /* 0x000fe400078e0200 */
[----:B------:R-:W-:Y:S01]  /*11e0*/  USEL UR44, UR43, 0x1, UP0 ;  /* 0x000000012b2c7887 */ /* 0x000fe20008000000 */
[C-C-:B0-----:R-:W-:Y:S01]  /*11f0*/  SHF.L.U64.HI R90, R4.reuse, 0x7, R5.reuse ;  /* 0x00000007045a7819 */ /* 0x141fe20000010205 */
[C---:B------:R-:W-:Y:S01]  /*1200*/  IMAD.SHL.U32 R93, R4.reuse, 0x80, RZ ;  /* 0x00000080045d7824 */ /* 0x040fe200078e00ff */
[C-C-:B------:R-:W-:Y:S01]  /*1210*/  SHF.L.U64.HI R91, R4.reuse, 0x3, R5.reuse ;  /* 0x00000003045b7819 */ /* 0x140fe20000010205 */
[C---:B------:R-:W-:Y:S01]  /*1220*/  IMAD.SHL.U32 R94, R4.reuse, 0x8, RZ ;  /* 0x00000008045e7824 */ /* 0x040fe200078e00ff */
[C---:B------:R-:W-:Y:S01]  /*1230*/  SHF.L.U64.HI R92, R4.reuse, 0x8, R5 ;  /* 0x00000008045c7819 */ /* 0x040fe20000010205 */
[----:B------:R-:W-:Y:S01]  /*1240*/  IMAD.SHL.U32 R95, R4, 0x100, RZ ;  /* 0x00000100045f7824 */ /* 0x000fe200078e00ff */
[----:B------:R-:W-:Y:S01]  /*1250*/  UIADD3 UR44, UR43, -UR44, URZ ;  /* 0x8000002c2b2c7290 */ /* 0x000fe2000fffe03f */
[----:B------:R-:W-:-:S11]  /*1260*/  VIADD R96, R0, UR4 ;  /* 0x0000000400607c36 */ /* 0x000fd60008000000 */
.L_x_73:
[----:B------:R-:W-:Y:S01]  /*1270*/  LOP3.LUT R0, R18, 0x80, RZ, 0xc0, !PT ;  /* 0x0000008012007812 */ /* 0x000fe200078ec0ff */
[----:B0-----:R-:W0:Y:S01]  /*1280*/  S2UR UR7, SR_CgaCtaId ;  /* 0x00000000000779c3 */ /* 0x001e220000008800 */
[----:B------:R-:W-:Y:S02]  /*1290*/  UMOV UR6, 0x400 ;  /* 0x0000040000067882 */ /* 0x000fe40000000000 */
[----:B------:R-:W-:-:S06]  /*12a0*/  SHF.R.U32.HI R0, RZ, 0x7, R0 ;  /* 0x00000007ff007819 */ /* 0x000fcc0000011600 */
[----:B-1----:R-:W1:Y:S01]  /*12b0*/  SHFL.IDX PT, R0, R0, RZ, 0x1f ;  /* 0x00001fff00007589 */ /* 0x002e6200000e0000 */
[----:B0-----:R-:W-:Y:S01]  /*12c0*/  ULEA UR46, UR7, UR6, 0x18 ;  /* 0x00000006072e7291 */ /* 0x001fe2000f8ec03f */
[----:B-1----:R-:W-:-:S13]  /*12d0*/  R2UR UR4, R0 ;  /* 0x00000000000472ca */ /* 0x002fda00000e0000 */
[----:B------:R-:W-:-:S04]  /*12e0*/  ULEA.HI UR5, UR4, UR4, URZ, 0x1 ;  /* 0x0000000404057291 */ /* 0x000fc8000f8f083f */
[----:B------:R-:W-:-:S04]  /*12f0*/  ULOP3.LUT UR5, UR5, 0x1ffffe, URZ, 0xc0, !UPT ;  /* 0x001ffffe05057892 */ /* 0x000fc8000f8ec03f */
[----:B------:R-:W-:-:S03]  /*1300*/  UIADD3 UR5, UR4, -UR5, URZ ;  /* 0x8000000504057290 */ /* 0x000fc6000fffe03f */
[----:B------:R-:W-:Y:S01]  /*1310*/  ULDC UR4, c[0x0][0x28c] ;  /* 0x0000a30000047ab9 */ /* 0x000fe20000000800 */
[----:B------:R-:W-:Y:S01]  /*1320*/  ULEA UR5, UR5, UR46, 0xb ;  /* 0x0000002e05057291 */ /* 0x000fe2000f8e583f */
[----:B------:R-:W-:-:S03]  /*1330*/  ISETP.LT.AND P0, PT, RZ, UR4, PT ;  /* 0x00000004ff007c0c */ /* 0x000fc6000bf01270 */
[----:B------:R-:W-:-:S04]  /*1340*/  UIADD3 UR5, UR5, 0x180, URZ ;  /* 0x0000018005057890 */ /* 0x000fc8000fffe03f */
[----:B------:R-:W-:-:S04]  /*1350*/  USHF.R.U32.HI UR5, URZ, 0x4, UR5 ;  /* 0x000000043f057899 */ /* 0x000fc80008011605 */
[----:B------:R-:W-:-:S04]  /*1360*/  ULOP3.LUT UR5, UR5, 0x3fff, URZ, 0xc0, !UPT ;  /* 0x00003fff05057892 */ /* 0x000fc8000f8ec03f */
[----:B------:R-:W-:Y:S01]  /*1370*/  ULOP3.LUT UR45, UR5, 0x10000, URZ, 0xfc, !UPT ;  /* 0x00010000052d7892 */ /* 0x000fe2000f8efc3f */
[----:B--2---:R-:W-:Y:S11]  /*1380*/  @P0 BRA `(.L_x_14) ;  /* 0x0000000000400947 */ /* 0x004ff60003800000 */
[----:B------:R-:W-:Y:S01]  /*1390*/  MOV R0, 0x0 ;  /* 0x0000000000007802 */ /* 0x000fe20000000f00 */
[----:B------:R-:W-:Y:S01]  /*13a0*/  ULDC.64 UR4, c[0x4][0x68] ;  /* 0x01001a0000047ab9 */ /* 0x000fe20000000a00 */
[----:B------:R-:W-:Y:S01]  /*13b0*/  ULDC.64 UR6, c[0x4][0x8] ;  /* 0x0100020000067ab9 */ /* 0x000fe20000000a00 */
[----:B------:R-:W-:Y:S01]  /*13c0*/  IMAD.U32 R4, RZ, RZ, UR4 ;  /* 0x00000004ff047e24 */ /* 0x000fe2000f8e00ff */
[----:B------:R0:W1:Y:S01]  /*13d0*/  LDC.64 R14, c[0x4][R0] ;  /* 0x01000000000e7b82 */ /* 0x0000620000000a00 */
[----:B------:R-:W-:Y:S01]  /*13e0*/  IMAD.U32 R5, RZ, RZ, UR5 ;  /* 0x00000005ff057e24 */ /* 0x000fe2000f8e00ff */
[----:B------:R-:W-:Y:S01]  /*13f0*/  ULDC.64 UR4, c[0x4][0x70] ;  /* 0x01001c0000047ab9 */ /* 0x000fe20000000a00 */
[----:B------:R-:W-:Y:S02]  /*1400*/  IMAD.U32 R10, RZ, RZ, UR6 ;  /* 0x00000006ff0a7e24 */ /* 0x000fe4000f8e00ff */
[----:B------:R-:W-:Y:S02]  /*1410*/  IMAD.U32 R6, RZ, RZ, UR4 ;  /* 0x00000004ff067e24 */ /* 0x000fe4000f8e00ff */
[----:B------:R-:W-:-:S02]  /*1420*/  IMAD.U32 R7, RZ, RZ, UR5 ;  /* 0x00000005ff077e24 */ /* 0x000fc4000f8e00ff */
[----:B------:R-:W-:Y:S02]  /*1430*/  IMAD.U32 R11, RZ, RZ, UR7 ;  /* 0x00000007ff0b7e24 */ /* 0x000fe4000f8e00ff */
[----:B------:R-:W-:Y:S02]  /*1440*/  IMAD.MOV.U32 R8, RZ, RZ, 0x1e1 ;  /* 0x000001e1ff087424 */ /* 0x000fe400078e00ff */
[----:B------:R-:W-:Y:S02]  /*1450*/  IMAD.MOV.U32 R12, RZ, RZ, 0x1 ;  /* 0x00000001ff0c7424 */ /* 0x000fe400078e00ff */
[----:B0-----:R-:W-:-:S07]  /*1460*/  IMAD.MOV.U32 R13, RZ, RZ, RZ ;  /* 0x000000ffff0d7224 */ /* 0x001fce00078e00ff */
[----:B------:R-:W-:-:S07]  /*1470*/  LEPC R20, `(.L_x_14) ;  /* 0x000000001014794e */ /* 0x000fce0000000000 */
[----:B-1---5:R-:W-:Y:S05]  /*1480*/  CALL.ABS.NOINC R14 ;  /* 0x000000000e007343 */ /* 0x022fea0003c00000 */
.L_x_14:
[----:B------:R-:W-:-:S04]  /*1490*/  LOP3.LUT R0, R19, 0x1, RZ, 0xfc, !PT ;  /* 0x0000000113007812 */ /* 0x000fc800078efcff */
[----:B------:R-:W-:-:S13]  /*14a0*/  ISETP.NE.AND P0, PT, R0, 0x3, PT ;  /* 0x000000030000780c */ /* 0x000fda0003f05270 */
[----:B------:R-:W-:Y:S05]  /*14b0*/  @!P0 BRA `(.L_x_15) ;  /* 0x0000000000048947 */ /* 0x000fea0003800000 */
[----:B------:R-:W-:Y:S01]  /*14c0*/  BPT.TRAP 0x1 ;  /* 0x000000040000795c */ /* 0x000fe20000300000 */
.L_x_15:
[----:B------:R-:W-:Y:S02]  /*14d0*/  IMAD.U32 R3, RZ, RZ, UR41 ;  /* 0x00000029ff037e24 */ /* 0x000fe4000f8e00ff */
[----:B------:R-:W-:-:S03]  /*14e0*/  IMAD.U32 R0, RZ, RZ, UR40 ;  /* 0x00000028ff007e24 */ /* 0x000fc6000f8e00ff */
[----:B------:R-:W-:Y:S02]  /*14f0*/  LEA R3, R3, UR46, 0x3 ;  /* 0x0000002e03037c11 */ /* 0x000fe4000f8e18ff */
[----:B------:R-:W-:-:S04]  /*1500*/  SHF.L.U32 R0, R0, 0x1f, RZ ;  /* 0x0000001f00007819 */ /* 0x000fc800000006ff */
[----:B------:R0:W1:Y:S01]  /*1510*/  SYNCS.PHASECHK.TRANS64.TRYWAIT P1, [R3+URZ], R0 ;  /* 0x00000000030075a7 */ /* 0x000062000802017f */
[----:B------:R-:W-:Y:S05]  /*1520*/  @!P0 BRA `(.L_x_16) ;  /* 0x0000000000048947 */ /* 0x000fea0003800000 */
[----:B------:R-:W-:Y:S01]  /*1530*/  BPT.TRAP 0x1 ;  /* 0x000000040000795c */ /* 0x000fe20000300000 */
.L_x_16:
[----:B------:R-:W-:-:S05]  /*1540*/  IMAD.U32 R4, RZ, RZ, UR44 ;  /* 0x0000002cff047e24 */ /* 0x000fca000f8e00ff */
[----:B------:R-:W-:Y:S01]  /*1550*/  ISETP.GE.AND P2, PT, R4, 0x1, PT ;  /* 0x000000010400780c */ /* 0x000fe20003f46270 */
[----:B-1----:R-:W-:-:S12]  /*1560*/  @P1 BRA `(.L_x_17) ;  /* 0x0000000000081947 */ /* 0x002fd80003800000 */
[----:B------:R-:W1:Y:S02]  /*1570*/  SYNCS.PHASECHK.TRANS64.TRYWAIT P1, [R3+URZ], R0 ;  /* 0x00000000030075a7 */ /* 0x000e64000802017f */
[----:B-1----:R-:W-:Y:S05]  /*1580*/  @!P1 BRA `(.L_x_18) ;  /* 0x00000064005c9947 */ /* 0x002fea0003800000 */
.L_x_17:
[----:B------:R-:W-:Y:S05]  /*1590*/  WARPSYNC.ALL ;  /* 0x0000000000007948 */ /* 0x000fea0003800000 */
[----:B------:R-:W-:Y:S01]  /*15a0*/  UIADD3 UR4, UR46, 0x34180, URZ ;  /* 0x000341802e047890 */ /* 0x000fe2000fffe03f */
[----:B------:R-:W-:Y:S01]  /*15b0*/  WARPGROUP.ARRIVE ;  /* 0x00000000000079c5 */ /* 0x000fe20000000000 */
[----:B------:R-:W-:Y:S01]  /*15c0*/  UMOV UR5, 0xc0000010 ;  /* 0xc000001000057882 */ /* 0x000fe20000000000 */
[----:B------:R-:W-:Y:S01]  /*15d0*/  UMOV UR7, 0xc0000010 ;  /* 0xc000001000077882 */ /* 0x000fe20000000000 */
[----:B------:R-:W-:-:S04]  /*15e0*/  USHF.R.U32.HI UR4, URZ, 0x4, UR4 ;  /* 0x000000043f047899 */ /* 0x000fc80008011604 */
[----:B------:R-:W-:-:S04]  /*15f0*/  ULOP3.LUT UR4, UR4, 0x3fff, URZ, 0xc0, !UPT ;  /* 0x00003fff04047892 */ /* 0x000fc8000f8ec03f */
[----:B------:R-:W-:Y:S02]  /*1600*/  ULOP3.LUT UR8, UR4, 0x10000, URZ, 0xfc, !UPT ;  /* 0x0001000004087892 */ /* 0x000fe4000f8efc3f */
[----:B------:R-:W-:Y:S02]  /*1610*/  ULEA UR4, UR41, UR45, 0xa ;  /* 0x0000002d29047291 */ /* 0x000fe4000f8e503f */
[----:B------:R-:W-:Y:S02]  /*1620*/  ULEA UR6, UR41, UR8, 0x6 ;  /* 0x0000000829067291 */ /* 0x000fe4000f8e303f */
[----:B------:R-:W-:Y:S02]  /*1630*/  UIADD3 UR9, UR4, 0x100, URZ ;  /* 0x0000010004097890 */ /* 0x000fe4000fffe03f */
[----:B------:R-:W-:Y:S02]  /*1640*/  UIADD3 UR10, UR4, 0x200, URZ ;  /* 0x00000200040a7890 */ /* 0x000fe4000fffe03f */
[----:B------:R-:W-:-:S03]  /*1650*/  UIADD3 UR11, UR4, 0x300, URZ ;  /* 0x00000300040b7890 */ /* 0x000fc6000fffe03f */
[----:B------:R-:W-:Y:S01]  /*1660*/  IGMMA.64x32x32.S8.S8 R72, gdesc[UR4], RZ, !UPT, gsb0 ;  /* 0x01200000044879f1 */ /* 0x000fe2000c0410ff */
[----:B------:R-:W-:Y:S01]  /*1670*/  UMOV UR4, UR9 ;  /* 0x0000000900047c82 */ /* 0x000fe20008000000 */
[----:B------:R-:W-:Y:S01]  /*1680*/  UMOV UR5, 0xc0000010 ;  /* 0xc000001000057882 */ /* 0x000fe20000000000 */
[----:B------:R-:W-:Y:S02]  /*1690*/  WARPGROUP.DEPBAR.LE gsb0, 0x0 ;  /* 0x00008000000079c5 */ /* 0x000fe40000010000 */
[----:B------:R-:W-:-:S06]  /*16a0*/  WARPGROUP.ARRIVE ;  /* 0x00000000000079c5 */ /* 0x000fcc0000000000 */
        /* <DEDUP_REMOVED lines=10> */
[----:B------:R-:W-:Y:S03]  /*1750*/  IGMMA.64x32x32.S8.S8 R24, gdesc[UR4], RZ, !UPT, gsb0 ;  /* 0x01200000041879f1 */ /* 0x000fe6000c0410ff */
[----:B------:R-:W-:Y:S02]  /*1760*/  WARPGROUP.DEPBAR.LE gsb0, 0x0 ;  /* 0x00008000000079c5 */ /* 0x000fe40000010000 */
[----:B------:R-:W-:Y:S05]  /*1770*/  @!P2 BRA `(.L_x_19) ;  /* 0x000000040008a947 */ /* 0x000fea0003800000 */
[----:B------:R-:W-:Y:S01]  /*1780*/  UIADD3 UR4, UR41, 0x1, URZ ;  /* 0x0000000129047890 */ /* 0x000fe2000fffe03f */
[----:B01----:R-:W-:Y:S01]  /*1790*/  IMAD.U32 R0, RZ, RZ, UR44 ;  /* 0x0000002cff007e24 */ /* 0x003fe2000f8e00ff */
[----:B------:R-:W-:Y:S02]  /*17a0*/  UMOV UR10, UR41 ;  /* 0x00000029000a7c82 */ /* 0x000fe40008000000 */
[----:B------:R-:W-:-:S04]  /*17b0*/  UISETP.NE.AND UP0, UPT, UR4, 0xd, UPT ;  /* 0x0000000d0400788c */ /* 0x000fc8000bf05270 */
[----:B------:R-:W-:Y:S02]  /*17c0*/  USEL UR5, URZ, 0x1, UP0 ;  /* 0x000000013f057887 */ /* 0x000fe40008000000 */
[----:B------:R-:W-:Y:S02]  /*17d0*/  USEL UR9, UR4, URZ, UP0 ;  /* 0x0000003f04097287 */ /* 0x000fe40008000000 */
[----:B------:R-:W-:-:S06]  /*17e0*/  ULOP3.LUT UR5, UR40, UR5, URZ, 0x3c, !UPT ;  /* 0x0000000528057292 */ /* 0x000fcc000f8e3c3f */
[----:B------:R-:W-:-:S07]  /*17f0*/  IMAD.U32 R5, RZ, RZ, UR5 ;  /* 0x00000005ff057e24 */ /* 0x000fce000f8e00ff */
.L_x_26:
[----:B01----:R-:W-:Y:S05]  /*1800*/  @!P0 BRA `(.L_x_20) ;  /* 0x0000000000048947 */ /* 0x003fea0003800000 */
[----:B------:R-:W-:Y:S01]  /*1810*/  BPT.TRAP 0x1 ;  /* 0x000000040000795c */ /* 0x000fe20000300000 */
.L_x_20:
[----:B------:R-:W0:Y:S01]  /*1820*/  S2UR UR5, SR_CgaCtaId ;  /* 0x00000000000579c3 */ /* 0x000e220000008800 */
[----:B------:R-:W-:Y:S01]  /*1830*/  UMOV UR4, 0x400 ;  /* 0x0000040000047882 */ /* 0x000fe20000000000 */
[----:B------:R-:W-:Y:S01]  /*1840*/  SHF.L.U32 R3, R5, 0x1f, RZ ;  /* 0x0000001f05037819 */ /* 0x000fe200000006ff */
[----:B0-----:R-:W-:-:S04]  /*1850*/  ULEA UR14, UR5, UR4, 0x18 ;  /* 0x00000004050e7291 */ /* 0x001fc8000f8ec03f */
[----:B------:R-:W-:-:S09]  /*1860*/  ULEA UR4, UR9, UR14, 0x3 ;  /* 0x0000000e09047291 */ /* 0x000fd2000f8e183f */
[----:B------:R0:W1:Y:S01]  /*1870*/  SYNCS.PHASECHK.TRANS64.TRYWAIT P1, [UR4], R3 ;  /* 0x00000003ff0075a7 */ /* 0x0000620008020144 */
[----:B------:R-:W-:Y:S05]  /*1880*/  @!P0 BRA `(.L_x_21) ;  /* 0x0000000000048947 */ /* 0x000fea0003800000 */
[----:B------:R-:W-:Y:S01]  /*1890*/  BPT.TRAP 0x1 ;  /* 0x000000040000795c */ /* 0x000fe20000300000 */
.L_x_21:
[----:B-1----:R-:W-:Y:S05]  /*18a0*/  @P1 BRA `(.L_x_22) ;  /* 0x0000000000081947 */ /* 0x002fea0003800000 */
[----:B------:R-:W1:Y:S02]  /*18b0*/  SYNCS.PHASECHK.TRANS64.TRYWAIT P1, [UR4], R3 ;  /* 0x00000003ff0075a7 */ /* 0x000e640008020144 */
[----:B-1----:R-:W-:Y:S05]  /*18c0*/  @!P1 BRA `(.L_x_23) ;  /* 0x0000006000a09947 */ /* 0x002fea0003800000 */
.L_x_22:
[----:B------:R-:W-:Y:S01]  /*18d0*/  ULEA UR6, UR9, UR8, 0x6 ;  /* 0x0000000809067291 */ /* 0x000fe2000f8e303f */
[----:B------:R-:W-:Y:S01]  /*18e0*/  WARPGROUP.ARRIVE ;  /* 0x00000000000079c5 */ /* 0x000fe20000000000 */
[----:B------:R-:W-:Y:S01]  /*18f0*/  ULEA UR4, UR9, UR45, 0xa ;  /* 0x0000002d09047291 */ /* 0x000fe2000f8e503f */
[----:B------:R-:W-:Y:S01]  /*1900*/  UMOV UR7, 0xc0000010 ;  /* 0xc000001000077882 */ /* 0x000fe20000000000 */
[----:B------:R-:W-:Y:S02]  /*1910*/  UMOV UR5, 0xc0000010 ;  /* 0xc000001000057882 */ /* 0x000fe40000000000 */
[----:B------:R-:W-:Y:S02]  /*1920*/  UIADD3 UR11, UR4, 0x100, URZ ;  /* 0x00000100040b7890 */ /* 0x000fe4000fffe03f */
[----:B------:R-:W-:Y:S02]  /*1930*/  UIADD3 UR12, UR4, 0x200, URZ ;  /* 0x00000200040c7890 */ /* 0x000fe4000fffe03f */
[----:B------:R-:W-:-:S02]  /*1940*/  UIADD3 UR13, UR4, 0x300, URZ ;  /* 0x00000300040d7890 */ /* 0x000fc4000fffe03f */
[----:B------:R-:W-:Y:S01]  /*1950*/  IGMMA.64x32x32.S8.S8 R72, gdesc[UR4], R72, gsb0 ;  /* 0x01200000044879f1 */ /* 0x000fe20008041048 */
[----:B------:R-:W-:Y:S01]  /*1960*/  UMOV UR5, 0xc0000010 ;  /* 0xc000001000057882 */ /* 0x000fe20000000000 */
[----:B------:R-:W-:Y:S01]  /*1970*/  UMOV UR4, UR11 ;  /* 0x0000000b00047c82 */ /* 0x000fe20008000000 */
[----:B------:R-:W-:Y:S02]  /*1980*/  WARPGROUP.DEPBAR.LE gsb0, 0x0 ;  /* 0x00008000000079c5 */ /* 0x000fe40000010000 */
[----:B------:R-:W-:-:S06]  /*1990*/  WARPGROUP.ARRIVE ;  /* 0x00000000000079c5 */ /* 0x000fcc0000000000 */
[----:B------:R-:W-:Y:S01]  /*19a0*/  IGMMA.64x32x32.S8.S8 R56, gdesc[UR4], R56, gsb0 ;  /* 0x01200000043879f1 */ /* 0x000fe20008041038 */
[----:B------:R-:W-:Y:S01]  /*19b0*/  UMOV UR4, UR12 ;  /* 0x0000000c00047c82 */ /* 0x000fe20008000000 */
[----:B------:R-:W-:Y:S01]  /*19c0*/  UMOV UR5, 0xc0000010 ;  /* 0xc000001000057882 */ /* 0x000fe20000000000 */
[----:B------:R-:W-:Y:S02]  /*19d0*/  WARPGROUP.DEPBAR.LE gsb0, 0x0 ;  /* 0x00008000000079c5 */ /* 0x000fe40000010000 */
[----:B------:R-:W-:-:S06]  /*19e0*/  WARPGROUP.ARRIVE ;  /* 0x00000000000079c5 */ /* 0x000fcc0000000000 */
[----:B------:R-:W-:Y:S01]  /*19f0*/  IGMMA.64x32x32.S8.S8 R40, gdesc[UR4], R40, gsb0 ;  /* 0x01200000042879f1 */ /* 0x000fe20008041028 */
[----:B------:R-:W-:Y:S01]  /*1a00*/  UMOV UR4, UR13 ;  /* 0x0000000d00047c82 */ /* 0x000fe20008000000 */
[----:B------:R-:W-:Y:S01]  /*1a10*/  UMOV UR5, 0xc0000010 ;  /* 0xc000001000057882 */ /* 0x000fe20000000000 */
[----:B------:R-:W-:Y:S02]  /*1a20*/  WARPGROUP.DEPBAR.LE gsb0, 0x0 ;  /* 0x00008000000079c5 */ /* 0x000fe40000010000 */
[----:B------:R-:W-:-:S06]  /*1a30*/  WARPGROUP.ARRIVE ;  /* 0x00000000000079c5 */ /* 0x000fcc0000000000 */
[----:B------:R-:W-:Y:S03]  /*1a40*/  IGMMA.64x32x32.S8.S8 R24, gdesc[UR4], R24, gsb0 ;  /* 0x01200000041879f1 */ /* 0x000fe60008041018 */
[----:B------:R-:W-:Y:S02]  /*1a50*/  WARPGROUP.DEPBAR.LE gsb0, 0x0 ;  /* 0x00008000000079c5 */ /* 0x000fe40000010000 */
[----:B------:R-:W-:Y:S05]  /*1a60*/  @!P0 BRA `(.L_x_24) ;  /* 0x0000000000048947 */ /* 0x000fea0003800000 */
[----:B------:R-:W-:Y:S01]  /*1a70*/  BPT.TRAP 0x1 ;  /* 0x000000040000795c */ /* 0x000fe20000300000 */
.L_x_24:
[----:B------:R-:W-:Y:S01]  /*1a80*/  ULEA UR4, UR10, UR14, 0x3 ;  /* 0x0000000e0a047291 */ /* 0x000fe2000f8e183f */
[----:B------:R-:W-:-:S03]  /*1a90*/  ISETP.GT.U32.AND P1, PT, R19, 0x1, PT ;  /* 0x000000011300780c */ /* 0x000fc60003f24070 */
[----:B------:R-:W-:-:S04]  /*1aa0*/  UIADD3 UR4, UR4, 0x68, URZ ;  /* 0x0000006804047890 */ /* 0x000fc8000fffe03f */
[----:B------:R-:W-:-:S09]  /*1ab0*/  UPRMT UR4, URZ, 0x654, UR4 ;  /* 0x000006543f047896 */ /* 0x000fd20008000004 */
[----:B------:R-:W-:Y:S01]  /*1ac0*/  SYNCS.ARRIVE.TRANS64.RED.A1T0 RZ, [UR4], RZ ;  /* 0x000000ffffff79a7 */ /* 0x000fe20008100404 */
[----:B------:R-:W-:Y:S05]  /*1ad0*/  @P1 BRA `(.L_x_25) ;  /* 0x0000000000041947 */ /* 0x000fea0003800000 */
[----:B------:R-:W-:Y:S01]  /*1ae0*/  BPT.TRAP 0x1 ;  /* 0x000000040000795c */ /* 0x000fe20000300000 */
.L_x_25:
[----:B------:R-:W-:Y:S01]  /*1af0*/  UIADD3 UR9, UR9, 0x1, URZ ;  /* 0x0000000109097890 */ /* 0x000fe2000fffe03f */
[C---:B------:R-:W-:Y:S01]  /*1b00*/  ISETP.GT.AND P1, PT, R0.reuse, 0x1, PT ;  /* 0x000000010000780c */ /* 0x040fe20003f24270 */
[----:B------:R-:W-:Y:S01]  /*1b10*/  UIADD3 UR10, UR10, 0x1, URZ ;  /* 0x000000010a0a7890 */ /* 0x000fe2000fffe03f */
[----:B------:R-:W-:Y:S01]  /*1b20*/  VIADD R0, R0, 0xffffffff ;  /* 0xffffffff00007836 */ /* 0x000fe20000000000 */
[----:B------:R-:W-:Y:S02]  /*1b30*/  UISETP.NE.AND UP0, UPT, UR9, 0xd, UPT ;  /* 0x0000000d0900788c */ /* 0x000fe4000bf05270 */
[----:B------:R-:W-:Y:S02]  /*1b40*/  UISETP.NE.AND UP1, UPT, UR10, 0xd, UPT ;  /* 0x0000000d0a00788c */ /* 0x000fe4000bf25270 */
[----:B------:R-:W-:Y:S02]  /*1b50*/  USEL UR4, URZ, 0x1, UP0 ;  /* 0x000000013f047887 */ /* 0x000fe40008000000 */
[----:B------:R-:W-:-:S02]  /*1b60*/  USEL UR9, UR9, URZ, UP0 ;  /* 0x0000003f09097287 */ /* 0x000fc40008000000 */
[----:B------:R-:W-:Y:S02]  /*1b70*/  USEL UR10, UR10, URZ, UP1 ;  /* 0x0000003f0a0a7287 */ /* 0x000fe40008800000 */
[----:B------:R-:W-:Y:S01]  /*1b80*/  LOP3.LUT R5, R5, UR4, RZ, 0x3c, !PT ;  /* 0x0000000405057c12 */ /* 0x000fe2000f8e3cff */
[----:B------:R-:W-:Y:S09]  /*1b90*/  @P1 BRA `(.L_x_26) ;  /* 0xfffffffc00181947 */ /* 0x000ff2000383ffff */
.L_x_19:
[----:B01----:R-:W0:Y:S02]  /*1ba0*/  LDC R0, c[0x0][0x28c] ;  /* 0x0000a300ff007b82 */ /* 0x003e240000000800 */
[----:B0-----:R-:W-:-:S13]  /*1bb0*/  ISETP.GE.AND P1, PT, R0, 0x1, PT ;  /* 0x000000010000780c */ /* 0x001fda0003f26270 */
[----:B------:R-:W-:Y:S05]  /*1bc0*/  @!P1 BRA `(.L_x_27) ;  /* 0x0000000000409947 */ /* 0x000fea0003800000 */
[----:B------:R-:W-:Y:S05]  /*1bd0*/  @!P0 BRA `(.L_x_28) ;  /* 0x0000000000048947 */ /* 0x000fea0003800000 */
[----:B------:R-:W-:Y:S01]  /*1be0*/  BPT.TRAP 0x1 ;  /* 0x000000040000795c */ /* 0x000fe20000300000 */
.L_x_28:
[----:B------:R-:W0:Y:S01]  /*1bf0*/  S2UR UR7, SR_CgaCtaId ;  /* 0x00000000000779c3 */ /* 0x000e220000008800 */
[----:B------:R-:W-:Y:S01]  /*1c00*/  UIADD3 UR6, UR44, UR41, URZ ;  /* 0x000000292c067290 */ /* 0x000fe2000fffe03f */
[----:B------:R-:W-:-:S03]  /*1c10*/  ISETP.GT.U32.AND P0, PT, R19, 0x1, PT ;  /* 0x000000011300780c */ /* 0x000fc60003f04070 */
[----:B------:R-:W-:-:S04]  /*1c20*/  UIMAD.WIDE.U32 UR4, UR6, 0x4ec4ec4f, URZ ;  /* 0x4ec4ec4f060478a5 */ /* 0x000fc8000f8e003f */
[----:B------:R-:W-:-:S03]  /*1c30*/  USHF.R.U32.HI UR4, URZ, 0x2, UR5 ;  /* 0x000000023f047899 */ /* 0x000fc60008011605 */
[----:B------:R-:W-:Y:S01]  /*1c40*/  UMOV UR5, 0x400 ;  /* 0x0000040000057882 */ /* 0x000fe20000000000 */
[----:B------:R-:W-:Y:S02]  /*1c50*/  UIMAD UR6, UR4, -0xd, UR6 ;  /* 0xfffffff3040678a4 */ /* 0x000fe4000f8e0206 */
[----:B0-----:R-:W-:-:S04]  /*1c60*/  ULEA UR5, UR7, UR5, 0x18 ;  /* 0x0000000507057291 */ /* 0x001fc8000f8ec03f */
[----:B------:R-:W-:-:S04]  /*1c70*/  ULEA UR6, UR6, UR5, 0x3 ;  /* 0x0000000506067291 */ /* 0x000fc8000f8e183f */
[----:B------:R-:W-:-:S04]  /*1c80*/  UIADD3 UR6, UR6, 0x68, URZ ;  /* 0x0000006806067890 */ /* 0x000fc8000fffe03f */
[----:B------:R-:W-:-:S09]  /*1c90*/  UPRMT UR6, URZ, 0x654, UR6 ;  /* 0x000006543f067896 */ /* 0x000fd20008000006 */
[----:B------:R-:W-:Y:S01]  /*1ca0*/  SYNCS.ARRIVE.TRANS64.RED.A1T0 RZ, [UR6], RZ ;  /* 0x000000ffffff79a7 */ /* 0x000fe20008100406 */
[----:B------:R-:W-:Y:S05]  /*1cb0*/  @P0 BRA `(.L_x_27) ;  /* 0x0000000000040947 */ /* 0x000fea0003800000 */
[----:B------:R-:W-:Y:S01]  /*1cc0*/  BPT.TRAP 0x1 ;  /* 0x000000040000795c */ /* 0x000fe20000300000 */
.L_x_27:
[----:B------:R-:W0:Y:S01]  /*1cd0*/  LDC R4, c[0x0][0x288] ;  /* 0x0000a200ff047b82 */ /* 0x000e220000000800 */
[----:B------:R-:W-:Y:S01]  /*1ce0*/  IMAD.SHL.U32 R3, R98, 0x20, RZ ;  /* 0x0000002062037824 */ /* 0x000fe200078e00ff */
[----:B------:R-:W-:Y:S01]  /*1cf0*/  UIADD3 UR41, UR43, UR41, URZ ;  /* 0x000000292b297290 */ /* 0x000fe2000fffe03f */
[----:B------:R-:W-:Y:S01]  /*1d00*/  IMAD.SHL.U32 R9, R99, 0x200, RZ ;  /* 0x0000020063097824 */ /* 0x000fe200078e00ff */
[----:B------:R-:W-:Y:S01]  /*1d10*/  ULDC UR7, c[0x0][0x284] ;  /* 0x0000a10000077ab9 */ /* 0x000fe20000000800 */
[C---:B------:R-:W-:Y:S01]  /*1d20*/  IMAD.SHL.U32 R12, R18.reuse, 0x2, RZ ;  /* 0x00000002120c7824 */ /* 0x040fe200078e00ff */
[----:B------:R-:W-:Y:S01]  /*1d30*/  UISETP.GT.U32.AND UP0, UPT, UR41, 0xc, UPT ;  /* 0x0000000c2900788c */ /* 0x000fe2000bf04070 */
[----:B------:R-:W-:Y:S01]  /*1d40*/  SHF.R.S32.HI R14, RZ, 0x1f, R100 ;  /* 0x0000001fff0e7819 */ /* 0x000fe20000011464 */
[----:B------:R-:W-:Y:S01]  /*1d50*/  UISETP.GE.U32.AND UP1, UPT, UR43, 0xd, UPT ;  /* 0x0000000d2b00788c */ /* 0x000fe2000bf26070 */
[----:B------:R-:W-:Y:S01]  /*1d60*/  LOP3.LUT R0, R18, 0x3, RZ, 0xc0, !PT ;  /* 0x0000000312007812 */ /* 0x000fe200078ec0ff */
[----:B------:R-:W-:Y:S01]  /*1d70*/  UISETP.LT.U32.AND UP0, UPT, UR43, 0xd, UP0 ;  /* 0x0000000d2b00788c */ /* 0x000fe20008701070 */
[----:B------:R-:W-:Y:S01]  /*1d80*/  LOP3.LUT R12, R3, 0x6, R12, 0xf8, !PT ;  /* 0x00000006030c7812 */ /* 0x000fe200078ef80c */
[----:B------:R-:W-:Y:S01]  /*1d90*/  ULDC.64 UR8, c[0x0][0x5d0] ;  /* 0x0001740000087ab9 */ /* 0x000fe20000000a00 */
[----:B------:R-:W-:Y:S01]  /*1da0*/  UIMAD.WIDE.U32 UR4, UR41, 0x4ec4ec4f, URZ ;  /* 0x4ec4ec4f290478a5 */ /* 0x000fe2000f8e003f */
[----:B------:R-:W-:Y:S01]  /*1db0*/  IMAD R5, R14, UR8, RZ ;  /* 0x000000080e057c24 */ /* 0x000fe2000f8e02ff */
[----:B------:R-:W-:Y:S01]  /*1dc0*/  USEL UR6, URZ, 0x1, !UP0 ;  /* 0x000000013f067887 */ /* 0x000fe2000c000000 */
[----:B------:R-:W-:Y:S01]  /*1dd0*/  SHF.R.S32.HI R13, RZ, 0x1f, R12 ;  /* 0x0000001fff0d7819 */ /* 0x000fe2000001140c */
[----:B------:R-:W-:Y:S01]  /*1de0*/  USHF.R.U32.HI UR4, URZ, 0x2, UR5 ;  /* 0x000000023f047899 */ /* 0x000fe20008011605 */
[----:B------:R-:W-:Y:S01]  /*1df0*/  IMAD R7, R100, UR9, R5 ;  /* 0x0000000964077c24 */ /* 0x000fe2000f8e0205 */
[----:B------:R-:W-:-:S02]  /*1e00*/  ULOP3.LUT UR40, UR40, UR6, URZ, 0x3c, !UPT ;  /* 0x0000000628287292 */ /* 0x000fc4000f8e3c3f */
[----:B------:R-:W-:Y:S02]  /*1e10*/  UIMAD UR41, UR4, -0xd, UR41 ;  /* 0xfffffff3042978a4 */ /* 0x000fe4000f8e0229 */
[----:B------:R-:W-:Y:S01]  /*1e20*/  @UP1 ULOP3.LUT UR40, UR40, 0x1, UR4, 0x78, !UPT ;  /* 0x0000000128281892 */ /* 0x000fe2000f8e7804 */
[----:B0-----:R-:W-:Y:S01]  /*1e30*/  ISETP.GE.AND P0, PT, R3, R4, PT ;  /* 0x000000040300720c */ /* 0x001fe20003f06270 */
[----:B------:R-:W-:Y:S02]  /*1e40*/  IMAD R0, R0, -0x2, R4 ;  /* 0xfffffffe00007824 */ /* 0x000fe400078e0204 */
[----:B------:R-:W-:Y:S01]  /*1e50*/  IMAD.WIDE.U32 R4, R100, UR8, R12 ;  /* 0x0000000864047c25 */ /* 0x000fe2000f8e000c */
[----:B------:R-:W-:-:S03]  /*1e60*/  ISETP.GE.OR P0, PT, R9, UR7, P0 ;  /* 0x0000000709007c0c */ /* 0x000fc60008706670 */
[----:B------:R-:W-:Y:S02]  /*1e70*/  IMAD.IADD R0, R0, 0x1, -R3 ;  /* 0x0000000100007824 */ /* 0x000fe400078e0a03 */
[----:B------:R-:W-:Y:S02]  /*1e80*/  IMAD.IADD R7, R5, 0x1, R7 ;  /* 0x0000000105077824 */ /* 0x000fe400078e0207 */
[----:B------:R-:W-:Y:S02]  /*1e90*/  IMAD.MOV.U32 R3, RZ, RZ, -0x1 ;  /* 0xffffffffff037424 */ /* 0x000fe400078e00ff */
[----:B------:R-:W-:-:S04]  /*1ea0*/  IMAD.MOV.U32 R6, RZ, RZ, R4 ;  /* 0x000000ffff067224 */ /* 0x000fc800078e0004 */
[----:B------:R-:W-:Y:S05]  /*1eb0*/  @P0 BRA `(.L_x_29) ;  /* 0x0000003800c40947 */ /* 0x000fea0003800000 */
[----:B------:R-:W0:Y:S01]  /*1ec0*/  LDC.64 R4, c[0x0][0x5c8] ;  /* 0x00017200ff047b82 */ /* 0x000e220000000a00 */
[----:B-----5:R-:W-:Y:S01]  /*1ed0*/  ISETP.NE.AND P0, PT, R89, RZ, PT ;  /* 0x000000ff5900720c */ /* 0x020fe20003f05270 */
[----:B------:R-:W-:Y:S01]  /*1ee0*/  IMAD.WIDE R98, R99, 0x200, R22 ;  /* 0x0000020063627825 */ /* 0x000fe200078e0216 */
[----:B------:R-:W-:Y:S03]  /*1ef0*/  BSSY B0, `(.L_x_29) ;  /* 0x00003ad000007945 */ /* 0x000fe60003800000 */
[-C--:B0-----:R-:W-:Y:S02]  /*1f00*/  IMAD R8, R99, R4.reuse, RZ ;  /* 0x0000000463087224 */ /* 0x081fe400078e02ff */
[----:B------:R-:W-:-:S04]  /*1f10*/  IMAD.WIDE.U32 R106, R98, R4, R6 ;  /* 0x00000004626a7225 */ /* 0x000fc800078e0006 */
[----:B------:R-:W-:Y:S02]  /*1f20*/  IMAD R7, R98, R5, R8 ;  /* 0x0000000562077224 */ /* 0x000fe400078e0208 */
[----:B------:R-:W-:Y:S02]  /*1f30*/  IMAD.IADD R6, R96, 0x1, -R9 ;  /* 0x0000000160067824 */ /* 0x000fe400078e0a09 */
[----:B------:R-:W-:Y:S01]  /*1f40*/  IMAD.IADD R108, R107, 0x1, R7 ;  /* 0x000000016b6c7824 */ /* 0x000fe200078e0207 */
[----:B------:R-:W-:Y:S06]  /*1f50*/  @!P0 BRA `(.L_x_30) ;  /* 0x0000002400e88947 */ /* 0x000fec0003800000 */
[----:B------:R-:W0:Y:S01]  /*1f60*/  LDC.64 R10, c[0x0][0x5b0] ;  /* 0x00016c00ff0a7b82 */ /* 0x000e220000000a00 */
[----:B------:R-:W-:Y:S01]  /*1f70*/  ULDC.64 UR4, c[0x0][0x5b8] ;  /* 0x00016e0000047ab9 */ /* 0x000fe20000000a00 */
[----:B------:R-:W-:Y:S01]  /*1f80*/  ISETP.GE.AND P0, PT, R6, 0x1, PT ;  /* 0x000000010600780c */ /* 0x000fe20003f06270 */
[----:B------:R-:W-:Y:S01]  /*1f90*/  IMAD R7, R14, UR4, RZ ;  /* 0x000000040e077c24 */ /* 0x000fe2000f8e02ff */
[----:B------:R-:W-:Y:S01]  /*1fa0*/  BSSY B1, `(.L_x_31) ;  /* 0x0000010000017945 */ /* 0x000fe20003800000 */
[----:B------:R-:W-:Y:S01]  /*1fb0*/  IMAD.WIDE.U32 R12, R100, UR4, R12 ;  /* 0x00000004640c7c25 */ /* 0x000fe2000f8e000c */
[----:B------:R-:W-:Y:S02]  /*1fc0*/  ISETP.LT.OR P5, PT, R0, 0x1, !P0 ;  /* 0x000000010000780c */ /* 0x000fe400047a1670 */
[----:B------:R-:W1:Y:S01]  /*1fd0*/  LDC.64 R8, c[0x0][0x5a8] ;  /* 0x00016a00ff087b82 */ /* 0x000e620000000a00 */
[----:B------:R-:W-:Y:S02]  /*1fe0*/  IMAD R7, R100, UR5, R7 ;  /* 0x0000000564077c24 */ /* 0x000fe4000f8e0207 */
[----:B------:R-:W-:-:S02]  /*1ff0*/  IMAD.MOV.U32 R14, RZ, RZ, R12 ;  /* 0x000000ffff0e7224 */ /* 0x000fc400078e000c */
[----:B------:R-:W-:Y:S02]  /*2000*/  IMAD.IADD R15, R13, 0x1, R7 ;  /* 0x000000010d0f7824 */ /* 0x000fe400078e0207 */
[-C--:B0-----:R-:W-:Y:S01]  /*2010*/  IMAD R7, R99, R10.reuse, RZ ;  /* 0x0000000a63077224 */ /* 0x081fe200078e02ff */
[----:B------:R-:W-:Y:S01]  /*2020*/  SHF.L.U64.HI R21, R10, 0x3, R11 ;  /* 0x000000030a157819 */ /* 0x000fe2000001020b */
[----:B------:R-:W-:-:S04]  /*2030*/  IMAD.WIDE.U32 R100, R98, R10, R14 ;  /* 0x0000000a62647225 */ /* 0x000fc800078e000e */
[----:B------:R-:W-:Y:S01]  /*2040*/  IMAD R109, R98, R11, R7 ;  /* 0x0000000b626d7224 */ /* 0x000fe200078e0207 */
[----:B-1----:R-:W-:Y:S01]  /*2050*/  IADD3 R104, P1, R100, R8, RZ ;  /* 0x0000000864687210 */ /* 0x002fe20007f3e0ff */
[----:B------:R-:W-:-:S03]  /*2060*/  IMAD.SHL.U32 R20, R10, 0x8, RZ ;  /* 0x000000080a147824 */ /* 0x000fc600078e00ff */
[----:B------:R-:W-:Y:S01]  /*2070*/  IADD3.X R105, R9, R101, R109, P1, !PT ;  /* 0x0000006509697210 */ /* 0x000fe20000ffe46d */
[----:B------:R-:W-:Y:S08]  /*2080*/  @P5 BRA `(.L_x_32) ;  /* 0x0000000000045947 */ /* 0x000ff00003800000 */
[----:B------:R0:W5:Y:S02]  /*2090*/  LDG.E.U8 R97, desc[UR38][R104.64] ;  /* 0x0000002668617981 */ /* 0x000164000c1e1100 */
.L_x_32:
[----:B------:R-:W-:Y:S05]  /*20a0*/  BSYNC B1 ;  /* 0x0000000000017941 */ /* 0x000fea0003800000 */
.L_x_31:
[----:B-----5:R-:W-:Y:S01]  /*20b0*/  LOP3.LUT R7, R97, 0xffff, RZ, 0xc0, !PT ;  /* 0x0000ffff61077812 */ /* 0x020fe200078ec0ff */
[----:B------:R-:W-:Y:S01]  /*20c0*/  IMAD.WIDE.U32 R102, R98, R10, R20 ;  /* 0x0000000a62667225 */ /* 0x000fe200078e0014 */
[----:B------:R-:W-:Y:S01]  /*20d0*/  ULDC.64 UR4, c[0x0][0x5c0] ;  /* 0x0001700000047ab9 */ /* 0x000fe20000000a00 */
[----:B------:R-:W-:Y:S01]  /*20e0*/  ISETP.LT.OR P2, PT, R0, 0x2, !P0 ;  /* 0x000000020000780c */ /* 0x000fe20004741670 */
[----:B------:R-:W-:Y:S01]  /*20f0*/  BSSY B1, `(.L_x_33) ;  /* 0x0000012000017945 */ /* 0x000fe20003800000 */
[----:B------:R-:W-:Y:S01]  /*2100*/  PRMT R101, R7, 0x8880, RZ ;  /* 0x0000888007657816 */ /* 0x000fe200000000ff */
[----:B------:R-:W-:Y:S01]  /*2110*/  IMAD.IADD R7, R109, 0x1, R103 ;  /* 0x000000016d077824 */ /* 0x000fe200078e0267 */
[----:B------:R-:W-:Y:S02]  /*2120*/  IADD3 R100, P1, R106, UR4, RZ ;  /* 0x000000046a647c10 */ /* 0x000fe4000ff3e0ff */
[----:B------:R-:W-:Y:S01]  /*2130*/  IADD3 R102, P3, P4, R12, R8, R102 ;  /* 0x000000080c667210 */ /* 0x000fe20007c7e066 */
[----:B------:R-:W-:Y:S01]  /*2140*/  IMAD.MOV.U32 R106, RZ, RZ, R101 ;  /* 0x000000ffff6a7224 */ /* 0x000fe200078e0065 */
[----:B------:R-:W-:-:S02]  /*2150*/  IADD3.X R101, R108, UR5, RZ, P1, !PT ;  /* 0x000000056c657c10 */ /* 0x000fc40008ffe4ff */
[----:B------:R-:W-:Y:S01]  /*2160*/  IADD3.X R103, R15, R9, R7, P3, P4 ;  /* 0x000000090f677210 */ /* 0x000fe20001fe8407 */
[----:B------:R-:W-:Y:S01]  /*2170*/  IMAD R7, R106, R89, RZ ;  /* 0x000000596a077224 */ /* 0x000fe200078e02ff */
[----:B------:R-:W-:-:S03]  /*2180*/  ISETP.GE.AND P1, PT, R6, 0x9, PT ;  /* 0x000000090600780c */ /* 0x000fc60003f26270 */
[----:B------:R-:W-:Y:S01]  /*2190*/  @!P5 IMAD R107, R72, R88, R7 ;  /* 0x00000058486bd224 */ /* 0x000fe200078e0207 */
[C---:B------:R-:W-:Y:S02]  /*21a0*/  ISETP.LT.OR P3, PT, R0.reuse, 0x1, !P1 ;  /* 0x000000010000780c */ /* 0x040fe40004f61670 */
[----:B------:R-:W-:Y:S02]  /*21b0*/  ISETP.LT.OR P4, PT, R0, 0x2, !P1 ;  /* 0x000000020000780c */ /* 0x000fe40004f81670 */
[----:B------:R1:W-:Y:S01]  /*21c0*/  @!P5 STG.E.U8 desc[UR38][R100.64], R107 ;  /* 0x0000006b6400d986 */ /* 0x0003e2000c101126 */
[----:B------:R-:W-:Y:S10]  /*21d0*/  @P2 BRA `(.L_x_34) ;  /* 0x00000000000c2947 */ /* 0x000ff40003800000 */
[----:B------:R-:W2:Y:S02]  /*21e0*/  LDG.E.U8 R97, desc[UR38][R104.64+0x1] ;  /* 0x0000012668617981 */ /* 0x000ea4000c1e1100 */
[----:B--2---:R-:W-:-:S05]  /*21f0*/  PRMT R72, R97, 0x8880, RZ ;  /* 0x0000888061487816 */ /* 0x004fca00000000ff */
[----:B------:R-:W-:-:S07]  /*2200*/  IMAD R7, R72, R89, RZ ;  /* 0x0000005948077224 */ /* 0x000fce00078e02ff */
.L_x_34:
[----:B------:R-:W-:Y:S05]  /*2210*/  BSYNC B1 ;  /* 0x0000000000017941 */ /* 0x000fea0003800000 */
.L_x_33:
[----:B-1----:R-:W-:Y:S01]  /*2220*/  @!P2 IMAD R107, R73, R88, R7 ;  /* 0x00000058496ba224 */ /* 0x002fe200078e0207 */
[----:B------:R-:W-:Y:S01]  /*2230*/  @!P3 IADD3 R72, P5, R100, R94, RZ ;  /* 0x0000005e6448b210 */ /* 0x000fe20007fbe0ff */
[----:B------:R-:W-:Y:S03]  /*2240*/  BSSY B1, `(.L_x_35) ;  /* 0x0000007000017945 */ /* 0x000fe60003800000 */
[----:B------:R1:W-:Y:S01]  /*2250*/  @!P2 STG.E.U8 desc[UR38][R100.64+0x1], R107 ;  /* 0x0000016b6400a986 */ /* 0x0003e2000c101126 */
[----:B------:R-:W-:Y:S01]  /*2260*/  @!P3 IMAD.X R73, R101, 0x1, R91, P5 ;  /* 0x000000016549b824 */ /* 0x000fe200028e065b */
[----:B------:R-:W-:Y:S07]  /*2270*/  @P3 BRA `(.L_x_36) ;  /* 0x00000000000c3947 */ /* 0x000fee0003800000 */
[----:B------:R-:W2:Y:S02]  /*2280*/  LDG.E.U8 R97, desc[UR38][R102.64] ;  /* 0x0000002666617981 */ /* 0x000ea4000c1e1100 */
[----:B--2---:R-:W-:-:S05]  /*2290*/  PRMT R106, R97, 0x8880, RZ ;  /* 0x00008880616a7816 */ /* 0x004fca00000000ff */
[----:B------:R-:W-:-:S07]  /*22a0*/  IMAD R7, R106, R89, RZ ;  /* 0x000000596a077224 */ /* 0x000fce00078e02ff */
.L_x_36:
[----:B------:R-:W-:Y:S05]  /*22b0*/  BSYNC B1 ;  /* 0x0000000000017941 */ /* 0x000fea0003800000 */
.L_x_35:
[----:B------:R-:W-:Y:S01]  /*22c0*/  @!P3 IMAD R109, R74, R88, R7 ;  /* 0x000000584a6db224 */ /* 0x000fe200078e0207 */
[----:B------:R-:W-:Y:S01]  /*22d0*/  BSSY B1, `(.L_x_37) ;  /* 0x000000a000017945 */ /* 0x000fe20003800000 */
[C---:B------:R-:W-:Y:S02]  /*22e0*/  ISETP.LT.OR P5, PT, R0.reuse, 0x9, !P0 ;  /* 0x000000090000780c */ /* 0x040fe400047a1670 */
[----:B------:R-:W-:Y:S01]  /*22f0*/  ISETP.LT.OR P2, PT, R0, 0x9, !P1 ;  /* 0x000000090000780c */ /* 0x000fe20004f41670 */
[----:B------:R2:W-:Y:S01]  /*2300*/  @!P3 STG.E.U8 desc[UR38][R72.64], R109 ;  /* 0x0000006d4800b986 */ /* 0x0005e2000c101126 */
[----:B------:R-:W-:-:S05]  /*2310*/  @!P4 IADD3 R106, P3, R100, R94, RZ ;  /* 0x0000005e646ac210 */ /* 0x000fca0007f7e0ff */
[----:B-1----:R-:W-:Y:S01]  /*2320*/  @!P4 IMAD.X R107, R101, 0x1, R91, P3 ;  /* 0x00000001656bc824 */ /* 0x002fe200018e065b */
[----:B------:R-:W-:Y:S07]  /*2330*/  @P4 BRA `(.L_x_38) ;  /* 0x00000000000c4947 */ /* 0x000fee0003800000 */
[----:B------:R-:W2:Y:S02]  /*2340*/  LDG.E.U8 R97, desc[UR38][R102.64+0x1] ;  /* 0x0000012666617981 */ /* 0x000ea4000c1e1100 */
[----:B--2---:R-:W-:-:S05]  /*2350*/  PRMT R72, R97, 0x8880, RZ ;  /* 0x0000888061487816 */ /* 0x004fca00000000ff */
[----:B------:R-:W-:-:S07]  /*2360*/  IMAD R7, R72, R89, RZ ;  /* 0x0000005948077224 */ /* 0x000fce00078e02ff */
.L_x_38:
[----:B------:R-:W-:Y:S05]  /*2370*/  BSYNC B1 ;  /* 0x0000000000017941 */ /* 0x000fea0003800000 */
.L_x_37:
[----:B------:R-:W-:Y:S01]  /*2380*/  @!P4 IMAD R75, R75, R88, R7 ;  /* 0x000000584b4bc224 */ /* 0x000fe200078e0207 */
[----:B------:R-:W-:Y:S04]  /*2390*/  BSSY B1, `(.L_x_39) ;  /* 0x0000006000017945 */ /* 0x000fe80003800000 */
[----:B------:R1:W-:Y:S01]  /*23a0*/  @!P4 STG.E.U8 desc[UR38][R106.64+0x1], R75 ;  /* 0x0000014b6a00c986 */ /* 0x0003e2000c101126 */
[----:B------:R-:W-:Y:S05]  /*23b0*/  @P5 BRA `(.L_x_40) ;  /* 0x00000000000c5947 */ /* 0x000fea0003800000 */
[----:B------:R-:W2:Y:S02]  /*23c0*/  LDG.E.U8 R97, desc[UR38][R104.64+0x8] ;  /* 0x0000082668617981 */ /* 0x000ea4000c1e1100 */
[----:B--2---:R-:W-:-:S05]  /*23d0*/  PRMT R72, R97, 0x8880, RZ ;  /* 0x0000888061487816 */ /* 0x004fca00000000ff */
[----:B------:R-:W-:-:S07]  /*23e0*/  IMAD R7, R72, R89, RZ ;  /* 0x0000005948077224 */ /* 0x000fce00078e02ff */
.L_x_40:
[----:B------:R-:W-:Y:S05]  /*23f0*/  BSYNC B1 ;  /* 0x0000000000017941 */ /* 0x000fea0003800000 */
.L_x_39:
[----:B------:R-:W-:Y:S01]  /*2400*/  ISETP.LT.OR P4, PT, R0, 0xa, !P0 ;  /* 0x0000000a0000780c */ /* 0x000fe20004781670 */
[----:B-1----:R-:W-:Y:S01]  /*2410*/  @!P5 IMAD R107, R76, R88, R7 ;  /* 0x000000584c6bd224 */ /* 0x002fe200078e0207 */
[----:B------:R-:W-:Y:S01]  /*2420*/  BSSY B1, `(.L_x_41) ;  /* 0x000000a000017945 */ /* 0x000fe20003800000 */
[----:B--2---:R-:W-:Y:S01]  /*2430*/  @!P5 IMAD.MOV.U32 R72, RZ, RZ, R100 ;  /* 0x000000ffff48d224 */ /* 0x004fe200078e0064 */
[----:B------:R-:W-:Y:S01]  /*2440*/  ISETP.LT.OR P3, PT, R0, 0xa, !P1 ;  /* 0x0000000a0000780c */ /* 0x000fe20004f61670 */
[----:B------:R-:W-:-:S05]  /*2450*/  @!P5 IMAD.MOV.U32 R73, RZ, RZ, R101 ;  /* 0x000000ffff49d224 */ /* 0x000fca00078e0065 */
[----:B------:R1:W-:Y:S01]  /*2460*/  @!P5 STG.E.U8 desc[UR38][R72.64+0x8], R107 ;  /* 0x0000086b4800d986 */ /* 0x0003e2000c101126 */
[----:B------:R-:W-:Y:S02]  /*2470*/  @!P2 IADD3 R74, P5, R100, R94, RZ ;  /* 0x0000005e644aa210 */ /* 0x000fe40007fbe0ff */
[----:B------:R-:W-:Y:S11]  /*2480*/  @P4 BRA `(.L_x_42) ;  /* 0x00000000000c4947 */ /* 0x000ff60003800000 */
[----:B------:R-:W1:Y:S02]  /*2490*/  LDG.E.U8 R97, desc[UR38][R104.64+0x9] ;  /* 0x0000092668617981 */ /* 0x000e64000c1e1100 */
[----:B-1----:R-:W-:-:S05]  /*24a0*/  PRMT R72, R97, 0x8880, RZ ;  /* 0x0000888061487816 */ /* 0x002fca00000000ff */
[----:B------:R-:W-:-:S07]  /*24b0*/  IMAD R7, R72, R89, RZ ;  /* 0x0000005948077224 */ /* 0x000fce00078e02ff */
.L_x_42:
[----:B------:R-:W-:Y:S05]  /*24c0*/  BSYNC B1 ;  /* 0x0000000000017941 */ /* 0x000fea0003800000 */
.L_x_41:
[----:B------:R-:W-:Y:S01]  /*24d0*/  @!P4 IMAD R77, R77, R88, R7 ;  /* 0x000000584d4dc224 */ /* 0x000fe200078e0207 */
[----:B------:R-:W-:Y:S01]  /*24e0*/  BSSY B1, `(.L_x_43) ;  /* 0x0000009000017945 */ /* 0x000fe20003800000 */
[----:B-1----:R-:W-:Y:S02]  /*24f0*/  @!P4 IMAD.MOV.U32 R72, RZ, RZ, R100 ;  /* 0x000000ffff48c224 */ /* 0x002fe400078e0064 */
[----:B------:R-:W-:Y:S02]  /*2500*/  @!P4 IMAD.MOV.U32 R73, RZ, RZ, R101 ;  /* 0x000000ffff49c224 */ /* 0x000fe400078e0065 */
[----:B------:R-:W-:-:S03]  /*2510*/  @!P2 IMAD.X R75, R101, 0x1, R91, P5 ;  /* 0x00000001654ba824 */ /* 0x000fc600028e065b */
[----:B------:R1:W-:Y:S01]  /*2520*/  @!P4 STG.E.U8 desc[UR38][R72.64+0x9], R77 ;  /* 0x0000094d4800c986 */ /* 0x0003e2000c101126 */
[----:B------:R-:W-:Y:S05]  /*2530*/  @P2 BRA `(.L_x_44) ;  /* 0x00000000000c2947 */ /* 0x000fea0003800000 */
[----:B------:R-:W1:Y:S02]  /*2540*/  LDG.E.U8 R97, desc[UR38][R102.64+0x8] ;  /* 0x0000082666617981 */ /* 0x000e64000c1e1100 */
[----:B-1----:R-:W-:-:S05]  /*2550*/  PRMT R72, R97, 0x8880, RZ ;  /* 0x0000888061487816 */ /* 0x002fca00000000ff */
[----:B------:R-:W-:-:S07]  /*2560*/  IMAD R7, R72, R89, RZ ;  /* 0x0000005948077224 */ /* 0x000fce00078e02ff */
.L_x_44:
[----:B------:R-:W-:Y:S05]  /*2570*/  BSYNC B1 ;  /* 0x0000000000017941 */ /* 0x000fea0003800000 */
.L_x_43:
[----:B-1----:R-:W-:Y:S01]  /*2580*/  @!P2 IMAD R77, R78, R88, R7 ;  /* 0x000000584e4da224 */ /* 0x002fe200078e0207 */
[----:B------:R-:W-:Y:S01]  /*2590*/  @!P3 IADD3 R72, P5, R100, R94, RZ ;  /* 0x0000005e6448b210 */ /* 0x000fe20007fbe0ff */
[----:B------:R-:W-:Y:S01]  /*25a0*/  BSSY B1, `(.L_x_45) ;  /* 0x000000a000017945 */ /* 0x000fe20003800000 */
[C---:B------:R-:W-:Y:S02]  /*25b0*/  ISETP.LT.OR P4, PT, R0.reuse, 0x11, !P0 ;  /* 0x000000110000780c */ /* 0x040fe40004781670 */
[----:B------:R1:W-:Y:S01]  /*25c0*/  @!P2 STG.E.U8 desc[UR38][R74.64+0x8], R77 ;  /* 0x0000084d4a00a986 */ /* 0x0003e2000c101126 */
[----:B------:R-:W-:Y:S01]  /*25d0*/  @!P3 IMAD.X R73, R101, 0x1, R91, P5 ;  /* 0x000000016549b824 */ /* 0x000fe200028e065b */
[C---:B------:R-:W-:Y:S02]  /*25e0*/  ISETP.LT.OR P2, PT, R0.reuse, 0x12, !P0 ;  /* 0x000000120000780c */ /* 0x040fe40004741670 */
[----:B------:R-:W-:Y:S01]  /*25f0*/  ISETP.LT.OR P5, PT, R0, 0x11, !P1 ;  /* 0x000000110000780c */ /* 0x000fe20004fa1670 */
[----:B------:R-:W-:-:S12]  /*2600*/  @P3 BRA `(.L_x_46) ;  /* 0x00000000000c3947 */ /* 0x000fd80003800000 */
[----:B------:R-:W1:Y:S02]  /*2610*/  LDG.E.U8 R97, desc[UR38][R102.64+0x9] ;  /* 0x0000092666617981 */ /* 0x000e64000c1e1100 */
[----:B-1----:R-:W-:-:S05]  /*2620*/  PRMT R74, R97, 0x8880, RZ ;  /* 0x00008880614a7816 */ /* 0x002fca00000000ff */
[----:B------:R-:W-:-:S07]  /*2630*/  IMAD R7, R74, R89, RZ ;  /* 0x000000594a077224 */ /* 0x000fce00078e02ff */
.L_x_46:
[----:B------:R-:W-:Y:S05]  /*2640*/  BSYNC B1 ;  /* 0x0000000000017941 */ /* 0x000fea0003800000 */
.L_x_45:
[----:B------:R-:W-:Y:S01]  /*2650*/  @!P3 IMAD R79, R79, R88, R7 ;  /* 0x000000584f4fb224 */ /* 0x000fe200078e0207 */
[----:B------:R-:W-:Y:S04]  /*2660*/  BSSY B1, `(.L_x_47) ;  /* 0x0000006000017945 */ /* 0x000fe80003800000 */
[----:B------:R2:W-:Y:S01]  /*2670*/  @!P3 STG.E.U8 desc[UR38][R72.64+0x9], R79 ;  /* 0x0000094f4800b986 */ /* 0x0005e2000c101126 */
[----:B------:R-:W-:Y:S05]  /*2680*/  @P4 BRA `(.L_x_48) ;  /* 0x00000000000c4947 */ /* 0x000fea0003800000 */
[----:B------:R-:W2:Y:S02]  /*2690*/  LDG.E.U8 R97, desc[UR38][R104.64+0x10] ;  /* 0x0000102668617981 */ /* 0x000ea4000c1e1100 */
[----:B--2---:R-:W-:-:S05]  /*26a0*/  PRMT R72, R97, 0x8880, RZ ;  /* 0x0000888061487816 */ /* 0x004fca00000000ff */
[----:B------:R-:W-:-:S07]  /*26b0*/  IMAD R7, R72, R89, RZ ;  /* 0x0000005948077224 */ /* 0x000fce00078e02ff */
.L_x_48:
[----:B------:R-:W-:Y:S05]  /*26c0*/  BSYNC B1 ;  /* 0x0000000000017941 */ /* 0x000fea0003800000 */
.L_x_47:
[----:B-1----:R-:W-:Y:S01]  /*26d0*/  @!P4 IMAD R75, R80, R88, R7 ;  /* 0x00000058504bc224 */ /* 0x002fe200078e0207 */
[----:B------:R-:W-:Y:S01]  /*26e0*/  BSSY B1, `(.L_x_49) ;  /* 0x0000008000017945 */ /* 0x000fe20003800000 */
[----:B--2---:R-:W-:Y:S02]  /*26f0*/  @!P4 IMAD.MOV.U32 R72, RZ, RZ, R100 ;  /* 0x000000ffff48c224 */ /* 0x004fe400078e0064 */
[----:B------:R-:W-:-:S05]  /*2700*/  @!P4 IMAD.MOV.U32 R73, RZ, RZ, R101 ;  /* 0x000000ffff49c224 */ /* 0x000fca00078e0065 */
[----:B------:R1:W-:Y:S01]  /*2710*/  @!P4 STG.E.U8 desc[UR38][R72.64+0x10], R75 ;  /* 0x0000104b4800c986 */ /* 0x0003e2000c101126 */
[----:B------:R-:W-:Y:S05]  /*2720*/  @P2 BRA `(.L_x_50) ;  /* 0x00000000000c2947 */ /* 0x000fea0003800000 */
[----:B------:R-:W1:Y:S02]  /*2730*/  LDG.E.U8 R97, desc[UR38][R104.64+0x11] ;  /* 0x0000112668617981 */ /* 0x000e64000c1e1100 */
[----:B-1----:R-:W-:-:S05]  /*2740*/  PRMT R72, R97, 0x8880, RZ ;  /* 0x0000888061487816 */ /* 0x002fca00000000ff */
[----:B------:R-:W-:-:S07]  /*2750*/  IMAD R7, R72, R89, RZ ;  /* 0x0000005948077224 */ /* 0x000fce00078e02ff */
.L_x_50:
[----:B------:R-:W-:Y:S05]  /*2760*/  BSYNC B1 ;  /* 0x0000000000017941 */ /* 0x000fea0003800000 */
.L_x_49:
[----:B------:R-:W-:Y:S01]  /*2770*/  @!P2 IMAD R81, R81, R88, R7 ;  /* 0x000000585151a224 */ /* 0x000fe200078e0207 */
[----:B------:R-:W-:Y:S01]  /*2780*/  BSSY B1, `(.L_x_51) ;  /* 0x000000c000017945 */ /* 0x000fe20003800000 */
[----:B-1----:R-:W-:Y:S01]  /*2790*/  @!P2 IMAD.MOV.U32 R72, RZ, RZ, R100 ;  /* 0x000000ffff48a224 */ /* 0x002fe200078e0064 */
[C---:B------:R-:W-:Y:S01]  /*27a0*/  ISETP.LT.OR P4, PT, R0.reuse, 0x12, !P1 ;  /* 0x000000120000780c */ /* 0x040fe20004f81670 */
[----:B------:R-:W-:Y:S01]  /*27b0*/  @!P2 IMAD.MOV.U32 R73, RZ, RZ, R101 ;  /* 0x000000ffff49a224 */ /* 0x000fe200078e0065 */
[----:B------:R-:W-:-:S04]  /*27c0*/  ISETP.LT.OR P3, PT, R0, 0x19, !P0 ;  /* 0x000000190000780c */ /* 0x000fc80004761670 */
[----:B------:R1:W-:Y:S01]  /*27d0*/  @!P2 STG.E.U8 desc[UR38][R72.64+0x11], R81 ;  /* 0x000011514800a986 */ /* 0x0003e2000c101126 */
[----:B------:R-:W-:-:S05]  /*27e0*/  @!P5 IADD3 R74, P2, R100, R94, RZ ;  /* 0x0000005e644ad210 */ /* 0x000fca0007f5e0ff */
[----:B------:R-:W-:Y:S01]  /*27f0*/  @!P5 IMAD.X R75, R101, 0x1, R91, P2 ;  /* 0x00000001654bd824 */ /* 0x000fe200010e065b */
[----:B------:R-:W-:Y:S07]  /*2800*/  @P5 BRA `(.L_x_52) ;  /* 0x00000000000c5947 */ /* 0x000fee0003800000 */
[----:B------:R-:W1:Y:S02]  /*2810*/  LDG.E.U8 R97, desc[UR38][R102.64+0x10] ;  /* 0x0000102666617981 */ /* 0x000e64000c1e1100 */
[----:B-1----:R-:W-:-:S05]  /*2820*/  PRMT R72, R97, 0x8880, RZ ;  /* 0x0000888061487816 */ /* 0x002fca00000000ff */
[----:B------:R-:W-:-:S07]  /*2830*/  IMAD R7, R72, R89, RZ ;  /* 0x0000005948077224 */ /* 0x000fce00078e02ff */
.L_x_52:
[----:B------:R-:W-:Y:S05]  /*2840*/  BSYNC B1 ;  /* 0x0000000000017941 */ /* 0x000fea0003800000 */
.L_x_51:
[----:B------:R-:W-:Y:S01]  /*2850*/  @!P5 IMAD R77, R82, R88, R7 ;  /* 0x00000058524dd224 */ /* 0x000fe200078e0207 */
[----:B------:R-:W-:Y:S01]  /*2860*/  BSSY B1, `(.L_x_53) ;  /* 0x000000b000017945 */ /* 0x000fe20003800000 */
[C---:B------:R-:W-:Y:S02]  /*2870*/  ISETP.LT.OR P2, PT, R0.reuse, 0x19, !P1 ;  /* 0x000000190000780c */ /* 0x040fe40004f41670 */
[----:B------:R-:W-:Y:S01]  /*2880*/  ISETP.LT.OR P0, PT, R0, 0x1a, !P0 ;  /* 0x0000001a0000780c */ /* 0x000fe20004701670 */
[----:B------:R2:W-:Y:S01]  /*2890*/  @!P5 STG.E.U8 desc[UR38][R74.64+0x10], R77 ;  /* 0x0000104d4a00d986 */ /* 0x0005e2000c101126 */
[----:B-1----:R-:W-:Y:S02]  /*28a0*/  @!P4 IADD3 R72, P5, R100, R94, RZ ;  /* 0x0000005e6448c210 */ /* 0x002fe40007fbe0ff */
[----:B------:R-:W-:-:S03]  /*28b0*/  ISETP.LT.OR P1, PT, R0, 0x1a, !P1 ;  /* 0x0000001a0000780c */ /* 0x000fc60004f21670 */
[----:B------:R-:W-:Y:S01]  /*28c0*/  @!P4 IMAD.X R73, R101, 0x1, R91, P5 ;  /* 0x000000016549c824 */ /* 0x000fe200028e065b */
[----:B------:R-:W-:Y:S09]  /*28d0*/  @P4 BRA `(.L_x_54) ;  /* 0x00000000000c4947 */ /* 0x000ff20003800000 */
[----:B------:R-:W2:Y:S02]  /*28e0*/  LDG.E.U8 R97, desc[UR38][R102.64+0x11] ;  /* 0x0000112666617981 */ /* 0x000ea4000c1e1100 */
[----:B--2---:R-:W-:-:S05]  /*28f0*/  PRMT R74, R97, 0x8880, RZ ;  /* 0x00008880614a7816 */ /* 0x004fca00000000ff */
[----:B------:R-:W-:-:S07]  /*2900*/  IMAD R7, R74, R89, RZ ;  /* 0x000000594a077224 */ /* 0x000fce00078e02ff */
.L_x_54:
[----:B------:R-:W-:Y:S05]  /*2910*/  BSYNC B1 ;  /* 0x0000000000017941 */ /* 0x000fea0003800000 */
.L_x_53:
[----:B------:R-:W-:Y:S01]  /*2920*/  @!P4 IMAD R83, R83, R88, R7 ;  /* 0x000000585353c224 */ /* 0x000fe200078e0207 */
[----:B------:R-:W-:Y:S04]  /*2930*/  BSSY B1, `(.L_x_55) ;  /* 0x0000006000017945 */ /* 0x000fe80003800000 */
[----:B------:R1:W-:Y:S01]  /*2940*/  @!P4 STG.E.U8 desc[UR38][R72.64+0x11], R83 ;  /* 0x000011534800c986 */ /* 0x0003e2000c101126 */
[----:B------:R-:W-:Y:S05]  /*2950*/  @P3 BRA `(.L_x_56) ;  /* 0x00000000000c3947 */ /* 0x000fea0003800000 */
[----:B------:R-:W1:Y:S02]  /*2960*/  LDG.E.U8 R97, desc[UR38][R104.64+0x18] ;  /* 0x0000182668617981 */ /* 0x000e64000c1e1100 */
[----:B-1----:R-:W-:-:S05]  /*2970*/  PRMT R72, R97, 0x8880, RZ ;  /* 0x0000888061487816 */ /* 0x002fca00000000ff */
[----:B------:R-:W-:-:S07]  /*2980*/  IMAD R7, R72, R89, RZ ;  /* 0x0000005948077224 */ /* 0x000fce00078e02ff */
.L_x_56:
[----:B------:R-:W-:Y:S05]  /*2990*/  BSYNC B1 ;  /* 0x0000000000017941 */ /* 0x000fea0003800000 */
.L_x_55:
[----:B--2---:R-:W-:Y:S01]  /*29a0*/  @!P3 IMAD R75, R84, R88, R7 ;  /* 0x00000058544bb224 */ /* 0x004fe200078e0207 */
[----:B------:R-:W-:Y:S01]  /*29b0*/  BSSY B1, `(.L_x_57) ;  /* 0x0000008000017945 */ /* 0x000fe20003800000 */
[----:B-1----:R-:W-:Y:S02]  /*29c0*/  @!P3 IMAD.MOV.U32 R72, RZ, RZ, R100 ;  /* 0x000000ffff48b224 */ /* 0x002fe400078e0064 */
[----:B------:R-:W-:-:S05]  /*29d0*/  @!P3 IMAD.MOV.U32 R73, RZ, RZ, R101 ;  /* 0x000000ffff49b224 */ /* 0x000fca00078e0065 */
[----:B------:R1:W-:Y:S01]  /*29e0*/  @!P3 STG.E.U8 desc[UR38][R72.64+0x18], R75 ;  /* 0x0000184b4800b986 */ /* 0x0003e2000c101126 */
[----:B------:R-:W-:Y:S05]  /*29f0*/  @P0 BRA `(.L_x_58) ;  /* 0x00000000000c0947 */ /* 0x000fea0003800000 */
[----:B------:R-:W1:Y:S02]  /*2a00*/  LDG.E.U8 R97, desc[UR38][R104.64+0x19] ;  /* 0x0000192668617981 */ /* 0x000e64000c1e1100 */
[----:B-1----:R-:W-:-:S05]  /*2a10*/  PRMT R72, R97, 0x8880, RZ ;  /* 0x0000888061487816 */ /* 0x002fca00000000ff */
[----:B------:R-:W-:-:S07]  /*2a20*/  IMAD R7, R72, R89, RZ ;  /* 0x0000005948077224 */ /* 0x000fce00078e02ff */
.L_x_58:
[----:B------:R-:W-:Y:S05]  /*2a30*/  BSYNC B1 ;  /* 0x0000000000017941 */ /* 0x000fea0003800000 */
.L_x_57:
[----:B------:R-:W-:Y:S01]  /*2a40*/  @!P0 IMAD R85, R85, R88, R7 ;  /* 0x0000005855558224 */ /* 0x000fe200078e0207 */
[----:B------:R-:W-:Y:S01]  /*2a50*/  @!P2 IADD3 R74, P5, R100, R94, RZ ;  /* 0x0000005e644aa210 */ /* 0x000fe20007fbe0ff */
[----:B-1----:R-:W-:Y:S01]  /*2a60*/  @!P0 IMAD.MOV.U32 R72, RZ, RZ, R100 ;  /* 0x000000ffff488224 */ /* 0x002fe200078e0064 */
[----:B------:R-:W-:Y:S01]  /*2a70*/  ISETP.GE.AND P3, PT, R6, 0x81, PT ;  /* 0x000000810600780c */ /* 0x000fe20003f66270 */
[----:B------:R-:W-:Y:S01]  /*2a80*/  @!P0 IMAD.MOV.U32 R73, RZ, RZ, R101 ;  /* 0x000000ffff498224 */ /* 0x000fe200078e0065 */
[----:B------:R-:W-:Y:S01]  /*2a90*/  BSSY B1, `(.L_x_59) ;  /* 0x000000a000017945 */ /* 0x000fe20003800000 */
[----:B------:R-:W-:Y:S01]  /*2aa0*/  @!P2 IMAD.X R75, R101, 0x1, R91, P5 ;  /* 0x00000001654ba824 */ /* 0x000fe200028e065b */
[----:B------:R-:W-:Y:S02]  /*2ab0*/  ISETP.LT.OR P4, PT, R0, 0x1, !P3 ;  /* 0x000000010000780c */ /* 0x000fe40005f81670 */
[----:B------:R1:W-:Y:S01]  /*2ac0*/  @!P0 STG.E.U8 desc[UR38][R72.64+0x19], R85 ;  /* 0x0000195548008986 */ /* 0x0003e2000c101126 */
[----:B------:R-:W-:-:S02]  /*2ad0*/  IADD3 R79, P0, R98, 0x80, RZ ;  /* 0x00000080624f7810 */ /* 0x000fc40007f1e0ff */
[----:B------:R-:W-:Y:S01]  /*2ae0*/  @!P1 IADD3 R76, P5, R100, R94, RZ ;  /* 0x0000005e644c9210 */ /* 0x000fe20007fbe0ff */
[----:B------:R-:W-:-:S12]  /*2af0*/  @P2 BRA `(.L_x_60) ;  /* 0x00000000000c2947 */ /* 0x000fd80003800000 */
[----:B------:R-:W1:Y:S02]  /*2b00*/  LDG.E.U8 R97, desc[UR38][R102.64+0x18] ;  /* 0x0000182666617981 */ /* 0x000e64000c1e1100 */
[----:B-1----:R-:W-:-:S05]  /*2b10*/  PRMT R72, R97, 0x8880, RZ ;  /* 0x0000888061487816 */ /* 0x002fca00000000ff */
[----:B------:R-:W-:-:S07]  /*2b20*/  IMAD R7, R72, R89, RZ ;  /* 0x0000005948077224 */ /* 0x000fce00078e02ff */
.L_x_60:
[----:B------:R-:W-:Y:S05]  /*2b30*/  BSYNC B1 ;  /* 0x0000000000017941 */ /* 0x000fea0003800000 */
.L_x_59:
[----:B-1----:R-:W-:Y:S01]  /*2b40*/  @!P2 IMAD R73, R86, R88, R7 ;  /* 0x000000585649a224 */ /* 0x002fe200078e0207 */
[----:B------:R-:W-:Y:S01]  /*2b50*/  BSSY B1, `(.L_x_61) ;  /* 0x0000007000017945 */ /* 0x000fe20003800000 */
[----:B------:R-:W-:-:S03]  /*2b60*/  IMAD.X R81, RZ, RZ, R99, P0 ;  /* 0x000000ffff517224 */ /* 0x000fc600000e0663 */
[----:B------:R1:W-:Y:S01]  /*2b70*/  @!P2 STG.E.U8 desc[UR38][R74.64+0x18], R73 ;  /* 0x000018494a00a986 */ /* 0x0003e2000c101126 */
[----:B------:R-:W-:Y:S05]  /*2b80*/  @P1 BRA `(.L_x_62) ;  /* 0x00000000000c1947 */ /* 0x000fea0003800000 */
[----:B------:R-:W2:Y:S02]  /*2b90*/  LDG.E.U8 R97, desc[UR38][R102.64+0x19] ;  /* 0x0000192666617981 */ /* 0x000ea4000c1e1100 */
[----:B--2---:R-:W-:-:S05]  /*2ba0*/  PRMT R72, R97, 0x8880, RZ ;  /* 0x0000888061487816 */ /* 0x004fca00000000ff */
[----:B------:R-:W-:-:S07]  /*2bb0*/  IMAD R7, R72, R89, RZ ;  /* 0x0000005948077224 */ /* 0x000fce00078e02ff */
.L_x_62:
[----:B------:R-:W-:Y:S05]  /*2bc0*/  BSYNC B1 ;  /* 0x0000000000017941 */ /* 0x000fea0003800000 */
.L_x_61:
[----:B------:R-:W-:Y:S01]  /*2bd0*/  ISETP.LT.OR P2, PT, R0, 0x2, !P3 ;  /* 0x000000020000780c */ /* 0x000fe20005f41670 */
[----:B------:R-:W-:Y:S01]  /*2be0*/  @!P1 IMAD R87, R87, R88, R7 ;  /* 0x0000005857579224 */ /* 0x000fe200078e0207 */
[----:B------:R-:W-:Y:S01]  /*2bf0*/  ISETP.GE.AND P0, PT, R6, 0x89, PT ;  /* 0x000000890600780c */ /* 0x000fe20003f06270 */
[----:B------:R-:W-:Y:S01]  /*2c00*/  @!P1 IMAD.X R77, R101, 0x1, R91, P5 ;  /* 0x00000001654d9824 */ /* 0x000fe200028e065b */
[----:B------:R-:W-:Y:S01]  /*2c10*/  BSSY B1, `(.L_x_63) ;  /* 0x000000f000017945 */ /* 0x000fe20003800000 */
[-C--:B-1----:R-:W-:Y:S02]  /*2c20*/  IMAD R74, R81, R10.reuse, RZ ;  /* 0x0000000a514a7224 */ /* 0x082fe400078e02ff */
[C---:B------:R-:W-:Y:S01]  /*2c30*/  IMAD.WIDE.U32 R72, R79.reuse, R10, R14 ;  /* 0x0000000a4f487225 */ /* 0x040fe200078e000e */
[----:B------:R1:W-:Y:S03]  /*2c40*/  @!P1 STG.E.U8 desc[UR38][R76.64+0x19], R87 ;  /* 0x000019574c009986 */ /* 0x0003e6000c101126 */
[----:B------:R-:W-:Y:S01]  /*2c50*/  IMAD R83, R79, R11, R74 ;  /* 0x0000000b4f537224 */ /* 0x000fe200078e024a */
[----:B------:R-:W-:-:S02]  /*2c60*/  @!P4 IADD3 R74, P5, R100, R93, RZ ;  /* 0x0000005d644ac210 */ /* 0x000fc40007fbe0ff */
[----:B------:R-:W-:-:S03]  /*2c70*/  IADD3 R72, P1, R72, R8, RZ ;  /* 0x0000000848487210 */ /* 0x000fc60007f3e0ff */
[----:B------:R-:W-:Y:S01]  /*2c80*/  @!P4 IMAD.X R75, R101, 0x1, R90, P5 ;  /* 0x00000001654bc824 */ /* 0x000fe200028e065a */
[----:B------:R-:W-:Y:S02]  /*2c90*/  IADD3.X R73, R9, R73, R83, P1, !PT ;  /* 0x0000004909497210 */ /* 0x000fe40000ffe453 */
[----:B------:R-:W-:Y:S02]  /*2ca0*/  ISETP.LT.OR P1, PT, R0, 0x1, !P0 ;  /* 0x000000010000780c */ /* 0x000fe40004721670 */
[----:B------:R-:W-:Y:S01]  /*2cb0*/  @!P2 IADD3 R78, P5, R100, R93, RZ ;  /* 0x0000005d644ea210 */ /* 0x000fe20007fbe0ff */
[----:B-1----:R-:W-:-:S12]  /*2cc0*/  @P4 BRA `(.L_x_64) ;  /* 0x00000000000c4947 */ /* 0x002fd80003800000 */
[----:B------:R-:W2:Y:S02]  /*2cd0*/  LDG.E.U8 R97, desc[UR38][R72.64] ;  /* 0x0000002648617981 */ /* 0x000ea4000c1e1100 */
[----:B--2---:R-:W-:-:S05]  /*2ce0*/  PRMT R76, R97, 0x8880, RZ ;  /* 0x00008880614c7816 */ /* 0x004fca00000000ff */
[----:B------:R-:W-:-:S07]  /*2cf0*/  IMAD R7, R76, R89, RZ ;  /* 0x000000594c077224 */ /* 0x000fce00078e02ff */
.L_x_64:
[----:B------:R-:W-:Y:S05]  /*2d00*/  BSYNC B1 ;  /* 0x0000000000017941 */ /* 0x000fea0003800000 */
.L_x_63:
[----:B------:R-:W-:Y:S01]  /*2d10*/  @!P4 IMAD R81, R56, R88, R7 ;  /* 0x000000583851c224 */ /* 0x000fe200078e0207 */
[----:B------:R-:W-:Y:S01]  /*2d20*/  BSSY B1, `(.L_x_65) ;  /* 0x0000008000017945 */ /* 0x000fe20003800000 */
[----:B------:R-:W-:-:S03]  /*2d30*/  IMAD.WIDE.U32 R76, R79, R10, R20 ;  /* 0x0000000a4f4c7225 */ /* 0x000fc600078e0014 */
[----:B------:R1:W-:Y:S01]  /*2d40*/  @!P4 STG.E.U8 desc[UR38][R74.64], R81 ;  /* 0x000000514a00c986 */ /* 0x0003e2000c101126 */
[----:B------:R-:W-:Y:S01]  /*2d50*/  @!P2 IMAD.X R79, R101, 0x1, R90, P5 ;  /* 0x00000001654fa824 */ /* 0x000fe200028e065a */
[----:B------:R-:W-:Y:S06]  /*2d60*/  @P2 BRA `(.L_x_66) ;  /* 0x00000000000c2947 */ /* 0x000fec0003800000 */
[----:B------:R-:W2:Y:S02]  /*2d70*/  LDG.E.U8 R97, desc[UR38][R72.64+0x1] ;  /* 0x0000012648617981 */ /* 0x000ea4000c1e1100 */
[----:B--2---:R-:W-:-:S05]  /*2d80*/  PRMT R56, R97, 0x8880, RZ ;  /* 0x0000888061387816 */ /* 0x004fca00000000ff */
[----:B------:R-:W-:-:S07]  /*2d90*/  IMAD R7, R56, R89, RZ ;  /* 0x0000005938077224 */ /* 0x000fce00078e02ff */
.L_x_66:
[----:B------:R-:W-:Y:S05]  /*2da0*/  BSYNC B1 ;  /* 0x0000000000017941 */ /* 0x000fea0003800000 */
.L_x_65:
[----:B-1----:R-:W-:Y:S01]  /*2db0*/  @!P2 IMAD R81, R57, R88, R7 ;  /* 0x000000583951a224 */ /* 0x002fe200078e0207 */
[----:B------:R-:W-:Y:S01]  /*2dc0*/  IADD3 R56, P4, P5, R12, R8, R76 ;  /* 0x000000080c387210 */ /* 0x000fe20007d9e04c */
[----:B------:R-:W-:Y:S01]  /*2dd0*/  IMAD.IADD R57, R83, 0x1, R77 ;  /* 0x0000000153397824 */ /* 0x000fe200078e024d */
[----:B------:R-:W-:Y:S02]  /*2de0*/  BSSY B1, `(.L_x_67) ;  /* 0x000000a000017945 */ /* 0x000fe40003800000 */
[----:B------:R1:W-:Y:S01]  /*2df0*/  @!P2 STG.E.U8 desc[UR38][R78.64+0x1], R81 ;  /* 0x000001514e00a986 */ /* 0x0003e2000c101126 */
[----:B------:R-:W-:Y:S02]  /*2e00*/  ISETP.LT.OR P2, PT, R0, 0x2, !P0 ;  /* 0x000000020000780c */ /* 0x000fe40004741670 */
[----:B------:R-:W-:Y:S02]  /*2e10*/  IADD3.X R57, R15, R9, R57, P4, P5 ;  /* 0x000000090f397210 */ /* 0x000fe400027ea439 */
[----:B------:R-:W-:-:S04]  /*2e20*/  @!P1 IADD3 R74, P4, P5, R94, R100, R93 ;  /* 0x000000645e4a9210 */ /* 0x000fc80007d9e05d */
[----:B------:R-:W-:Y:S01]  /*2e30*/  @!P1 IADD3.X R75, R91, R101, R90, P4, P5 ;  /* 0x000000655b4b9210 */ /* 0x000fe200027ea45a */
[----:B------:R-:W-:Y:S08]  /*2e40*/  @P1 BRA `(.L_x_68) ;  /* 0x00000000000c1947 */ /* 0x000ff00003800000 */
[----:B------:R-:W2:Y:S02]  /*2e50*/  LDG.E.U8 R97, desc[UR38][R56.64] ;  /* 0x0000002638617981 */ /* 0x000ea4000c1e1100 */
[----:B--2---:R-:W-:-:S05]  /*2e60*/  PRMT R76, R97, 0x8880, RZ ;  /* 0x00008880614c7816 */ /* 0x004fca00000000ff */
[----:B------:R-:W-:-:S07]  /*2e70*/  IMAD R7, R76, R89, RZ ;  /* 0x000000594c077224 */ /* 0x000fce00078e02ff */
.L_x_68:
[----:B------:R-:W-:Y:S05]  /*2e80*/  BSYNC B1 ;  /* 0x0000000000017941 */ /* 0x000fea0003800000 */
.L_x_67:
[----:B------:R-:W-:-:S05]  /*2e90*/  @!P1 IMAD R13, R58, R88, R7 ;  /* 0x000000583a0d9224 */ /* 0x000fca00078e0207 */
[----:B------:R2:W-:Y:S04]  /*2ea0*/  @!P1 STG.E.U8 desc[UR38][R74.64], R13 ;  /* 0x0000000d4a009986 */ /* 0x0005e8000c101126 */
[----:B------:R-:W3:Y:S01]  /*2eb0*/  @!P2 LDG.E.U8 R97, desc[UR38][R56.64+0x1] ;  /* 0x000001263861a981 */ /* 0x000ee2000c1e1100 */
[----:B------:R-:W-:Y:S02]  /*2ec0*/  @!P2 IADD3 R77, P4, P5, R93, 0x1, R100 ;  /* 0x000000015d4da810 */ /* 0x000fe40007d9e064 */
[----:B------:R-:W-:Y:S02]  /*2ed0*/  ISETP.LT.OR P1, PT, R0, 0x9, !P3 ;  /* 0x000000090000780c */ /* 0x000fe40005f21670 */
[----:B-1----:R-:W-:Y:S02]  /*2ee0*/  @!P2 IADD3.X R78, R90, RZ, R101, P4, P5 ;  /* 0x000000ff5a4ea210 */ /* 0x002fe400027ea465 */
[----:B------:R-:W-:-:S05]  /*2ef0*/  @!P2 IADD3 R76, P4, R77, R94, RZ ;  /* 0x0000005e4d4ca210 */ /* 0x000fca0007f9e0ff */
[----:B------:R-:W-:Y:S01]  /*2f00*/  @!P2 IMAD.X R77, R78, 0x1, R91, P4 ;  /* 0x000000014e4da824 */ /* 0x000fe200020e065b */
[----:B---3--:R-:W-:-:S05]  /*2f10*/  @!P2 PRMT R58, R97, 0x8880, RZ ;  /* 0x00008880613aa816 */ /* 0x008fca00000000ff */
[----:B------:R-:W-:-:S04]  /*2f20*/  @!P2 IMAD R7, R58, R89, RZ ;  /* 0x000000593a07a224 */ /* 0x000fc800078e02ff */
[----:B------:R-:W-:-:S05]  /*2f30*/  @!P2 IMAD R59, R59, R88, R7 ;  /* 0x000000583b3ba224 */ /* 0x000fca00078e0207 */
[----:B------:R1:W-:Y:S04]  /*2f40*/  @!P2 STG.E.U8 desc[UR38][R76.64], R59 ;  /* 0x0000003b4c00a986 */ /* 0x0003e8000c101126 */
[----:B------:R-:W3:Y:S01]  /*2f50*/  @!P1 LDG.E.U8 R97, desc[UR38][R72.64+0x8] ;  /* 0x0000082648619981 */ /* 0x000ee2000c1e1100 */
[----:B------:R-:W-:Y:S02]  /*2f60*/  ISETP.LT.OR P4, PT, R0, 0xa, !P3 ;  /* 0x0000000a0000780c */ /* 0x000fe40005f81670 */
[----:B--2---:R-:W-:-:S05]  /*2f70*/  IADD3 R74, P2, R100, R93, RZ ;  /* 0x0000005d644a7210 */ /* 0x004fca0007f5e0ff */
[----:B------:R-:W-:Y:S01]  /*2f80*/  IMAD.X R75, R101, 0x1, R90, P2 ;  /* 0x00000001654b7824 */ /* 0x000fe200010e065a */
[----:B---3--:R-:W-:-:S05]  /*2f90*/  @!P1 PRMT R58, R97, 0x8880, RZ ;  /* 0x00008880613a9816 */ /* 0x008fca00000000ff */
[----:B------:R-:W-:-:S04]  /*2fa0*/  @!P1 IMAD R7, R58, R89, RZ ;  /* 0x000000593a079224 */ /* 0x000fc800078e02ff */
[----:B------:R-:W-:-:S05]  /*2fb0*/  @!P1 IMAD R13, R60, R88, R7 ;  /* 0x000000583c0d9224 */ /* 0x000fca00078e0207 */
[----:B------:R2:W-:Y:S04]  /*2fc0*/  @!P1 STG.E.U8 desc[UR38][R74.64+0x8], R13 ;  /* 0x0000080d4a009986 */ /* 0x0005e8000c101126 */
[----:B------:R-:W3:Y:S01]  /*2fd0*/  @!P4 LDG.E.U8 R97, desc[UR38][R72.64+0x9] ;  /* 0x000009264861c981 */ /* 0x000ee2000c1e1100 */
[----:B------:R-:W-:Y:S01]  /*2fe0*/  ISETP.LT.OR P2, PT, R0, 0x9, !P0 ;  /* 0x000000090000780c */ /* 0x000fe20004741670 */
[----:B------:R-:W-:Y:S01]  /*2ff0*/  @!P4 IMAD.MOV.U32 R60, RZ, RZ, R74 ;  /* 0x000000ffff3cc224 */ /* 0x000fe200078e004a */
[----:B---3--:R-:W-:-:S05]  /*3000*/  @!P4 PRMT R58, R97, 0x8880, RZ ;  /* 0x00008880613ac816 */ /* 0x008fca00000000ff */
[----:B------:R-:W-:-:S04]  /*3010*/  @!P4 IMAD R7, R58, R89, RZ ;  /* 0x000000593a07c224 */ /* 0x000fc800078e02ff */
[----:B-1----:R-:W-:Y:S02]  /*3020*/  @!P4 IMAD R77, R61, R88, R7 ;  /* 0x000000583d4dc224 */ /* 0x002fe400078e0207 */
[----:B------:R-:W-:-:S05]  /*3030*/  @!P4 IMAD.MOV.U32 R61, RZ, RZ, R75 ;  /* 0x000000ffff3dc224 */ /* 0x000fca00078e004b */
[----:B------:R1:W-:Y:S04]  /*3040*/  @!P4 STG.E.U8 desc[UR38][R60.64+0x9], R77 ;  /* 0x0000094d3c00c986 */ /* 0x0003e8000c101126 */
[----:B------:R-:W3:Y:S01]  /*3050*/  @!P2 LDG.E.U8 R97, desc[UR38][R56.64+0x8] ;  /* 0x000008263861a981 */ /* 0x000ee2000c1e1100 */
[----:B------:R-:W-:Y:S02]  /*3060*/  @!P2 IADD3 R59, P4, P5, R93, 0x8, R100 ;  /* 0x000000085d3ba810 */ /* 0x000fe40007d9e064 */
[----:B------:R-:W-:Y:S02]  /*3070*/  ISETP.LT.OR P1, PT, R0, 0xa, !P0 ;  /* 0x0000000a0000780c */ /* 0x000fe40004721670 */
[----:B------:R-:W-:Y:S02]  /*3080*/  @!P2 IADD3.X R78, R90, RZ, R101, P4, P5 ;  /* 0x000000ff5a4ea210 */ /* 0x000fe400027ea465 */
[----:B------:R-:W-:-:S05]  /*3090*/  @!P2 IADD3 R58, P4, R59, R94, RZ ;  /* 0x0000005e3b3aa210 */ /* 0x000fca0007f9e0ff */
[----:B------:R-:W-:Y:S01]  /*30a0*/  @!P2 IMAD.X R59, R78, 0x1, R91, P4 ;  /* 0x000000014e3ba824 */ /* 0x000fe200020e065b */
[----:B---3--:R-:W-:-:S05]  /*30b0*/  @!P2 PRMT R76, R97, 0x8880, RZ ;  /* 0x00008880614ca816 */ /* 0x008fca00000000ff */
[----:B------:R-:W-:-:S04]  /*30c0*/  @!P2 IMAD R7, R76, R89, RZ ;  /* 0x000000594c07a224 */ /* 0x000fc800078e02ff */
[----:B--2---:R-:W-:-:S05]  /*30d0*/  @!P2 IMAD R13, R62, R88, R7 ;  /* 0x000000583e0da224 */ /* 0x004fca00078e0207 */
[----:B------:R2:W-:Y:S04]  /*30e0*/  @!P2 STG.E.U8 desc[UR38][R58.64], R13 ;  /* 0x0000000d3a00a986 */ /* 0x0005e8000c101126 */
[----:B------:R-:W3:Y:S01]  /*30f0*/  @!P1 LDG.E.U8 R97, desc[UR38][R56.64+0x9] ;  /* 0x0000092638619981 */ /* 0x000ee2000c1e1100 */
[----:B-1----:R-:W-:Y:S02]  /*3100*/  @!P1 IADD3 R61, P4, P5, R93, 0x9, R100 ;  /* 0x000000095d3d9810 */ /* 0x002fe40007d9e064 */
[----:B------:R-:W-:Y:S02]  /*3110*/  ISETP.LT.OR P2, PT, R0, 0x11, !P3 ;  /* 0x000000110000780c */ /* 0x000fe40005f41670 */
[----:B------:R-:W-:Y:S02]  /*3120*/  @!P1 IADD3.X R76, R90, RZ, R101, P4, P5 ;  /* 0x000000ff5a4c9210 */ /* 0x000fe400027ea465 */
[----:B------:R-:W-:-:S05]  /*3130*/  @!P1 IADD3 R60, P4, R61, R94, RZ ;  /* 0x0000005e3d3c9210 */ /* 0x000fca0007f9e0ff */
[----:B------:R-:W-:Y:S01]  /*3140*/  @!P1 IMAD.X R61, R76, 0x1, R91, P4 ;  /* 0x000000014c3d9824 */ /* 0x000fe200020e065b */
[----:B---3--:R-:W-:-:S05]  /*3150*/  @!P1 PRMT R62, R97, 0x8880, RZ ;  /* 0x00008880613e9816 */ /* 0x008fca00000000ff */
[----:B------:R-:W-:-:S04]  /*3160*/  @!P1 IMAD R7, R62, R89, RZ ;  /* 0x000000593e079224 */ /* 0x000fc800078e02ff */
[----:B------:R-:W-:-:S05]  /*3170*/  @!P1 IMAD R63, R63, R88, R7 ;  /* 0x000000583f3f9224 */ /* 0x000fca00078e0207 */
[----:B------:R1:W-:Y:S04]  /*3180*/  @!P1 STG.E.U8 desc[UR38][R60.64], R63 ;  /* 0x0000003f3c009986 */ /* 0x0003e8000c101126 */
[----:B------:R-:W3:Y:S01]  /*3190*/  @!P2 LDG.E.U8 R97, desc[UR38][R72.64+0x10] ;  /* 0x000010264861a981 */ /* 0x000ee2000c1e1100 */
[----:B------:R-:W-:Y:S01]  /*31a0*/  ISETP.LT.OR P1, PT, R0, 0x12, !P3 ;  /* 0x000000120000780c */ /* 0x000fe20005f21670 */
[----:B--2---:R-:W-:Y:S01]  /*31b0*/  @!P2 IMAD.MOV.U32 R59, RZ, RZ, R75 ;  /* 0x000000ffff3ba224 */ /* 0x004fe200078e004b */
[----:B---3--:R-:W-:-:S05]  /*31c0*/  @!P2 PRMT R58, R97, 0x8880, RZ ;  /* 0x00008880613aa816 */ /* 0x008fca00000000ff */
[----:B------:R-:W-:Y:S02]  /*31d0*/  @!P2 IMAD R7, R58, R89, RZ ;  /* 0x000000593a07a224 */ /* 0x000fe400078e02ff */
[----:B------:R-:W-:Y:S02]  /*31e0*/  @!P2 IMAD.MOV.U32 R58, RZ, RZ, R74 ;  /* 0x000000ffff3aa224 */ /* 0x000fe400078e004a */
[----:B------:R-:W-:-:S05]  /*31f0*/  @!P2 IMAD R13, R64, R88, R7 ;  /* 0x00000058400da224 */ /* 0x000fca00078e0207 */
[----:B------:R2:W-:Y:S04]  /*3200*/  @!P2 STG.E.U8 desc[UR38][R58.64+0x10], R13 ;  /* 0x0000100d3a00a986 */ /* 0x0005e8000c101126 */
[----:B------:R-:W3:Y:S01]  /*3210*/  @!P1 LDG.E.U8 R97, desc[UR38][R72.64+0x11] ;  /* 0x0000112648619981 */ /* 0x000ee2000c1e1100 */
[----:B------:R-:W-:Y:S01]  /*3220*/  ISETP.LT.OR P2, PT, R0, 0x11, !P0 ;  /* 0x000000110000780c */ /* 0x000fe20004741670 */
[----:B-1----:R-:W-:Y:S01]  /*3230*/  @!P1 IMAD.MOV.U32 R61, RZ, RZ, R75 ;  /* 0x000000ffff3d9224 */ /* 0x002fe200078e004b */
[----:B---3--:R-:W-:-:S05]  /*3240*/  @!P1 PRMT R62, R97, 0x8880, RZ ;  /* 0x00008880613e9816 */ /* 0x008fca00000000ff */
[----:B------:R-:W-:-:S04]  /*3250*/  @!P1 IMAD.MOV.U32 R60, RZ, RZ, R62 ;  /* 0x000000ffff3c9224 */ /* 0x000fc800078e003e */
[----:B------:R-:W-:Y:S02]  /*3260*/  @!P1 IMAD R7, R60, R89, RZ ;  /* 0x000000593c079224 */ /* 0x000fe400078e02ff */
[----:B------:R-:W-:Y:S02]  /*3270*/  @!P1 IMAD.MOV.U32 R60, RZ, RZ, R74 ;  /* 0x000000ffff3c9224 */ /* 0x000fe400078e004a */
[----:B------:R-:W-:-:S05]  /*3280*/  @!P1 IMAD R65, R65, R88, R7 ;  /* 0x0000005841419224 */ /* 0x000fca00078e0207 */
[----:B------:R1:W-:Y:S04]  /*3290*/  @!P1 STG.E.U8 desc[UR38][R60.64+0x11], R65 ;  /* 0x000011413c009986 */ /* 0x0003e8000c101126 */
[----:B------:R-:W3:Y:S01]  /*32a0*/  @!P2 LDG.E.U8 R97, desc[UR38][R56.64+0x10] ;  /* 0x000010263861a981 */ /* 0x000ee2000c1e1100 */
[----:B--2---:R-:W-:Y:S02]  /*32b0*/  @!P2 IADD3 R59, P4, P5, R93, 0x10, R100 ;  /* 0x000000105d3ba810 */ /* 0x004fe40007d9e064 */
        /* <DEDUP_REMOVED lines=36> */
[----:B------:R-:W-:Y:S02]  /*3500*/  ISETP.LT.OR P0, PT, R0, 0x1a, !P0 ;  /* 0x0000001a0000780c */ /* 0x000fe40004701670 */
[----:B--2---:R-:W-:-:S05]  /*3510*/  @!P2 IADD3 R58, P1, R74, R94, RZ ;  /* 0x0000005e4a3aa210 */ /* 0x004fca0007f3e0ff */
[----:B------:R-:W-:Y:S01]  /*3520*/  @!P2 IMAD.X R59, R75, 0x1, R91, P1 ;  /* 0x000000014b3ba824 */ /* 0x000fe200008e065b */
[----:B---3--:R-:W-:-:S05]  /*3530*/  @!P2 PRMT R62, R97, 0x8880, RZ ;  /* 0x00008880613ea816 */ /* 0x008fca00000000ff */
[----:B------:R-:W-:-:S04]  /*3540*/  @!P2 IMAD R7, R62, R89, RZ ;  /* 0x000000593e07a224 */ /* 0x000fc800078e02ff */
[----:B------:R-:W-:-:S05]  /*3550*/  @!P2 IMAD R13, R70, R88, R7 ;  /* 0x00000058460da224 */ /* 0x000fca00078e0207 */
[----:B------:R2:W-:Y:S04]  /*3560*/  @!P2 STG.E.U8 desc[UR38][R58.64+0x18], R13 ;  /* 0x0000180d3a00a986 */ /* 0x0005e8000c101126 */
[----:B------:R-:W3:Y:S01]  /*3570*/  @!P0 LDG.E.U8 R97, desc[UR38][R56.64+0x19] ;  /* 0x0000192638618981 */ /* 0x000ee2000c1e1100 */
[----:B------:R-:W-:-:S05]  /*3580*/  IADD3 R65, P1, R98, 0x100, RZ ;  /* 0x0000010062417810 */ /* 0x000fca0007f3e0ff */
[----:B-1----:R-:W-:Y:S01]  /*3590*/  IMAD.X R61, RZ, RZ, R99, P1 ;  /* 0x000000ffff3d7224 */ /* 0x002fe200008e0663 */
[----:B------:R-:W-:Y:S02]  /*35a0*/  ISETP.GE.AND P1, PT, R6, 0x101, PT ;  /* 0x000001010600780c */ /* 0x000fe40003f26270 */
[----:B--2---:R-:W-:Y:S01]  /*35b0*/  @!P0 IADD3 R58, P4, P5, R94, R100, R93 ;  /* 0x000000645e3a8210 */ /* 0x004fe20007d9e05d */
[-C--:B------:R-:W-:Y:S01]  /*35c0*/  IMAD R64, R61, R10.reuse, RZ ;  /* 0x0000000a3d407224 */ /* 0x080fe200078e02ff */
[----:B------:R-:W-:Y:S01]  /*35d0*/  ISETP.LT.OR P3, PT, R0, 0x1, !P1 ;  /* 0x000000010000780c */ /* 0x000fe20004f61670 */
[----:B------:R-:W-:Y:S01]  /*35e0*/  IMAD.WIDE.U32 R60, R65, R10, R14 ;  /* 0x0000000a413c7225 */ /* 0x000fe200078e000e */
[----:B------:R-:W-:-:S03]  /*35f0*/  @!P0 IADD3.X R59, R91, R101, R90, P4, P5 ;  /* 0x000000655b3b8210 */ /* 0x000fc600027ea45a */
[----:B------:R-:W-:Y:S01]  /*3600*/  IMAD R63, R65, R11, R64 ;  /* 0x0000000b413f7224 */ /* 0x000fe200078e0240 */
[----:B------:R-:W-:-:S04]  /*3610*/  IADD3 R60, P2, R60, R8, RZ ;  /* 0x000000083c3c7210 */ /* 0x000fc80007f5e0ff */
[----:B------:R-:W-:Y:S02]  /*3620*/  IADD3.X R61, R9, R61, R63, P2, !PT ;  /* 0x0000003d093d7210 */ /* 0x000fe400017fe43f */
[----:B---3--:R-:W-:-:S05]  /*3630*/  @!P0 PRMT R62, R97, 0x8880, RZ ;  /* 0x00008880613e8816 */ /* 0x008fca00000000ff */
[----:B------:R-:W-:-:S04]  /*3640*/  @!P0 IMAD R7, R62, R89, RZ ;  /* 0x000000593e078224 */ /* 0x000fc800078e02ff */
[----:B------:R-:W-:-:S05]  /*3650*/  @!P0 IMAD R71, R71, R88, R7 ;  /* 0x0000005847478224 */ /* 0x000fca00078e0207 */
[----:B------:R1:W-:Y:S04]  /*3660*/  @!P0 STG.E.U8 desc[UR38][R58.64+0x19], R71 ;  /* 0x000019473a008986 */ /* 0x0003e8000c101126 */
[----:B------:R-:W2:Y:S01]  /*3670*/  @!P3 LDG.E.U8 R97, desc[UR38][R60.64] ;  /* 0x000000263c61b981 */ /* 0x000ea2000c1e1100 */
[----:B------:R-:W-:Y:S02]  /*3680*/  ISETP.LT.OR P2, PT, R0, 0x2, !P1 ;  /* 0x000000020000780c */ /* 0x000fe40004f41670 */
[----:B------:R-:W-:-:S05]  /*3690*/  IADD3 R56, P0, R100, R95, RZ ;  /* 0x0000005f64387210 */ /* 0x000fca0007f1e0ff */
[----:B------:R-:W-:Y:S01]  /*36a0*/  IMAD.X R57, R101, 0x1, R92, P0 ;  /* 0x0000000165397824 */ /* 0x000fe200000e065c */
[----:B--2---:R-:W-:-:S05]  /*36b0*/  @!P3 PRMT R62, R97, 0x8880, RZ ;  /* 0x00008880613eb816 */ /* 0x004fca00000000ff */
[----:B------:R-:W-:-:S04]  /*36c0*/  @!P3 IMAD R7, R62, R89, RZ ;  /* 0x000000593e07b224 */ /* 0x000fc800078e02ff */
[----:B------:R-:W-:-:S05]  /*36d0*/  @!P3 IMAD R13, R40, R88, R7 ;  /* 0x00000058280db224 */ /* 0x000fca00078e0207 */
[----:B------:R2:W-:Y:S04]  /*36e0*/  @!P3 STG.E.U8 desc[UR38][R56.64], R13 ;  /* 0x0000000d3800b986 */ /* 0x0005e8000c101126 */
[----:B------:R-:W3:Y:S01]  /*36f0*/  @!P2 LDG.E.U8 R97, desc[UR38][R60.64+0x1] ;  /* 0x000001263c61a981 */ /* 0x000ee2000c1e1100 */
[----:B------:R-:W-:Y:S01]  /*3700*/  ISETP.GE.AND P0, PT, R6, 0x109, PT ;  /* 0x000001090600780c */ /* 0x000fe20003f06270 */
[----:B-1----:R-:W-:-:S03]  /*3710*/  IMAD.WIDE.U32 R58, R65, R10, R20 ;  /* 0x0000000a413a7225 */ /* 0x002fc600078e0014 */
[----:B------:R-:W-:Y:S01]  /*3720*/  ISETP.LT.OR P3, PT, R0, 0x1, !P0 ;  /* 0x000000010000780c */ /* 0x000fe20004761670 */
[----:B------:R-:W-:Y:S01]  /*3730*/  IMAD.IADD R59, R63, 0x1, R59 ;  /* 0x000000013f3b7824 */ /* 0x000fe200078e023b */
[----:B------:R-:W-:-:S04]  /*3740*/  IADD3 R62, P4, P5, R12, R8, R58 ;  /* 0x000000080c3e7210 */ /* 0x000fc80007d9e03a */
[----:B------:R-:W-:Y:S02]  /*3750*/  IADD3.X R63, R15, R9, R59, P4, P5 ;  /* 0x000000090f3f7210 */ /* 0x000fe400027ea43b */
[----:B---3--:R-:W-:-:S05]  /*3760*/  @!P2 PRMT R40, R97, 0x8880, RZ ;  /* 0x000088806128a816 */ /* 0x008fca00000000ff */
[----:B------:R-:W-:-:S04]  /*3770*/  @!P2 IMAD R7, R40, R89, RZ ;  /* 0x000000592807a224 */ /* 0x000fc800078e02ff */
[----:B--2---:R-:W-:-:S05]  /*3780*/  @!P2 IMAD R13, R41, R88, R7 ;  /* 0x00000058290da224 */ /* 0x004fca00078e0207 */
[----:B------:R-:W-:Y:S04]  /*3790*/  @!P2 STG.E.U8 desc[UR38][R56.64+0x1], R13 ;  /* 0x0000010d3800a986 */ /* 0x000fe8000c101126 */
[----:B------:R-:W2:Y:S01]  /*37a0*/  @!P3 LDG.E.U8 R97, desc[UR38][R62.64] ;  /* 0x000000263e61b981 */ /* 0x000ea2000c1e1100 */
[----:B------:R-:W-:Y:S02]  /*37b0*/  ISETP.LT.OR P2, PT, R0, 0x2, !P0 ;  /* 0x000000020000780c */ /* 0x000fe40004741670 */
[----:B------:R-:W-:-:S05]  /*37c0*/  @!P3 IADD3 R40, P4, R56, R94, RZ ;  /* 0x0000005e3828b210 */ /* 0x000fca0007f9e0ff */
[----:B------:R-:W-:Y:S01]  /*37d0*/  @!P3 IMAD.X R41, R57, 0x1, R91, P4 ;  /* 0x000000013929b824 */ /* 0x000fe200020e065b */
[----:B--2---:R-:W-:-:S05]  /*37e0*/  @!P3 PRMT R58, R97, 0x8880, RZ ;  /* 0x00008880613ab816 */ /* 0x004fca00000000ff */
[----:B------:R-:W-:-:S04]  /*37f0*/  @!P3 IMAD R7, R58, R89, RZ ;  /* 0x000000593a07b224 */ /* 0x000fc800078e02ff */
[----:B------:R-:W-:-:S05]  /*3800*/  @!P3 IMAD R65, R42, R88, R7 ;  /* 0x000000582a41b224 */ /* 0x000fca00078e0207 */
[----:B------:R1:W-:Y:S04]  /*3810*/  @!P3 STG.E.U8 desc[UR38][R40.64], R65 ;  /* 0x000000412800b986 */ /* 0x0003e8000c101126 */
[----:B------:R-:W2:Y:S01]  /*3820*/  @!P2 LDG.E.U8 R97, desc[UR38][R62.64+0x1] ;  /* 0x000001263e61a981 */ /* 0x000ea2000c1e1100 */
[----:B------:R-:W-:Y:S02]  /*3830*/  ISETP.LT.OR P4, PT, R0, 0x9, !P1 ;  /* 0x000000090000780c */ /* 0x000fe40004f81670 */
[----:B------:R-:W-:-:S05]  /*3840*/  @!P2 IADD3 R58, P3, R94, R56, RZ ;  /* 0x000000385e3aa210 */ /* 0x000fca0007f7e0ff */
[----:B------:R-:W-:Y:S01]  /*3850*/  @!P2 IMAD.X R59, R91, 0x1, R57, P3 ;  /* 0x000000015b3ba824 */ /* 0x000fe200018e0639 */
[----:B--2---:R-:W-:-:S05]  /*3860*/  @!P2 PRMT R42, R97, 0x8880, RZ ;  /* 0x00008880612aa816 */ /* 0x004fca00000000ff */
[----:B------:R-:W-:-:S04]  /*3870*/  @!P2 IMAD R7, R42, R89, RZ ;  /* 0x000000592a07a224 */ /* 0x000fc800078e02ff */
[----:B------:R-:W-:-:S05]  /*3880*/  @!P2 IMAD R43, R43, R88, R7 ;  /* 0x000000582b2ba224 */ /* 0x000fca00078e0207 */
[----:B------:R-:W-:Y:S04]  /*3890*/  @!P2 STG.E.U8 desc[UR38][R58.64+0x1], R43 ;  /* 0x0000012b3a00a986 */ /* 0x000fe8000c101126 */
[----:B------:R-:W1:Y:S01]  /*38a0*/  @!P4 LDG.E.U8 R97, desc[UR38][R60.64+0x8] ;  /* 0x000008263c61c981 */ /* 0x000e62000c1e1100 */
[----:B------:R-:W-:Y:S02]  /*38b0*/  ISETP.LT.OR P2, PT, R0, 0xa, !P1 ;  /* 0x0000000a0000780c */ /* 0x000fe40004f41670 */
[----:B-1----:R-:W-:-:S05]  /*38c0*/  @!P4 PRMT R40, R97, 0x8880, RZ ;  /* 0x000088806128c816 */ /* 0x002fca00000000ff */
[----:B------:R-:W-:-:S04]  /*38d0*/  @!P4 IMAD R7, R40, R89, RZ ;  /* 0x000000592807c224 */ /* 0x000fc800078e02ff */
[----:B------:R-:W-:-:S05]  /*38e0*/  @!P4 IMAD R13, R44, R88, R7 ;  /* 0x000000582c0dc224 */ /* 0x000fca00078e0207 */
[----:B------:R1:W-:Y:S04]  /*38f0*/  @!P4 STG.E.U8 desc[UR38][R56.64+0x8], R13 ;  /* 0x0000080d3800c986 */ /* 0x0003e8000c101126 */
[----:B------:R-:W2:Y:S01]  /*3900*/  @!P2 LDG.E.U8 R97, desc[UR38][R60.64+0x9] ;  /* 0x000009263c61a981 */ /* 0x000ea2000c1e1100 */
[----:B------:R-:W-:Y:S02]  /*3910*/  ISETP.LT.OR P3, PT, R0, 0x9, !P0 ;  /* 0x000000090000780c */ /* 0x000fe40004761670 */
[----:B--2---:R-:W-:-:S05]  /*3920*/  @!P2 PRMT R40, R97, 0x8880, RZ ;  /* 0x000088806128a816 */ /* 0x004fca00000000ff */
[----:B------:R-:W-:-:S04]  /*3930*/  @!P2 IMAD R7, R40, R89, RZ ;  /* 0x000000592807a224 */ /* 0x000fc800078e02ff */
[----:B------:R-:W-:-:S05]  /*3940*/  @!P2 IMAD R45, R45, R88, R7 ;  /* 0x000000582d2da224 */ /* 0x000fca00078e0207 */
[----:B------:R-:W-:Y:S04]  /*3950*/  @!P2 STG.E.U8 desc[UR38][R56.64+0x9], R45 ;  /* 0x0000092d3800a986 */ /* 0x000fe8000c101126 */
[----:B------:R-:W2:Y:S01]  /*3960*/  @!P3 LDG.E.U8 R97, desc[UR38][R62.64+0x8] ;  /* 0x000008263e61b981 */ /* 0x000ea2000c1e1100 */
[----:B------:R-:W-:Y:S02]  /*3970*/  ISETP.LT.OR P2, PT, R0, 0xa, !P0 ;  /* 0x0000000a0000780c */ /* 0x000fe40004741670 */
[----:B------:R-:W-:-:S04]  /*3980*/  @!P3 IADD3 R40, P4, P5, R94, R100, R95 ;  /* 0x000000645e28b210 */ /* 0x000fc80007d9e05f */
[----:B------:R-:W-:Y:S02]  /*3990*/  @!P3 IADD3.X R41, R91, R101, R92, P4, P5 ;  /* 0x000000655b29b210 */ /* 0x000fe400027ea45c */
[----:B--2---:R-:W-:-:S05]  /*39a0*/  @!P3 PRMT R42, R97, 0x8880, RZ ;  /* 0x00008880612ab816 */ /* 0x004fca00000000ff */
[----:B------:R-:W-:-:S04]  /*39b0*/  @!P3 IMAD R7, R42, R89, RZ ;  /* 0x000000592a07b224 */ /* 0x000fc800078e02ff */
[----:B-1----:R-:W-:-:S05]  /*39c0*/  @!P3 IMAD R13, R46, R88, R7 ;  /* 0x000000582e0db224 */ /* 0x002fca00078e0207 */
[----:B------:R1:W-:Y:S04]  /*39d0*/  @!P3 STG.E.U8 desc[UR38][R40.64+0x8], R13 ;  /* 0x0000080d2800b986 */ /* 0x0003e8000c101126 */
[----:B------:R-:W2:Y:S01]  /*39e0*/  @!P2 LDG.E.U8 R97, desc[UR38][R62.64+0x9] ;  /* 0x000009263e61a981 */ /* 0x000ea2000c1e1100 */
[----:B------:R-:W-:Y:S02]  /*39f0*/  ISETP.LT.OR P3, PT, R0, 0x11, !P1 ;  /* 0x000000110000780c */ /* 0x000fe40004f61670 */
[----:B------:R-:W-:-:S04]  /*3a00*/  @!P2 IADD3 R42, P4, P5, R94, R100, R95 ;  /* 0x000000645e2aa210 */ /* 0x000fc80007d9e05f */
[----:B------:R-:W-:Y:S02]  /*3a10*/  @!P2 IADD3.X R43, R91, R101, R92, P4, P5 ;  /* 0x000000655b2ba210 */ /* 0x000fe400027ea45c */
[----:B--2---:R-:W-:-:S05]  /*3a20*/  @!P2 PRMT R44, R97, 0x8880, RZ ;  /* 0x00008880612ca816 */ /* 0x004fca00000000ff */
[----:B------:R-:W-:-:S04]  /*3a30*/  @!P2 IMAD R7, R44, R89, RZ ;  /* 0x000000592c07a224 */ /* 0x000fc800078e02ff */
[----:B------:R-:W-:-:S05]  /*3a40*/  @!P2 IMAD R47, R47, R88, R7 ;  /* 0x000000582f2fa224 */ /* 0x000fca00078e0207 */
[----:B------:R2:W-:Y:S04]  /*3a50*/  @!P2 STG.E.U8 desc[UR38][R42.64+0x9], R47 ;  /* 0x0000092f2a00a986 */ /* 0x0005e8000c101126 */
[----:B------:R-:W1:Y:S01]  /*3a60*/  @!P3 LDG.E.U8 R97, desc[UR38][R60.64+0x10] ;  /* 0x000010263c61b981 */ /* 0x000e62000c1e1100 */
[----:B------:R-:W-:Y:S02]  /*3a70*/  ISETP.LT.OR P2, PT, R0, 0x12, !P1 ;  /* 0x000000120000780c */ /* 0x000fe40004f41670 */
[----:B-1----:R-:W-:-:S05]  /*3a80*/  @!P3 PRMT R40, R97, 0x8880, RZ ;  /* 0x000088806128b816 */ /* 0x002fca00000000ff */
[----:B------:R-:W-:-:S04]  /*3a90*/  @!P3 IMAD R7, R40, R89, RZ ;  /* 0x000000592807b224 */ /* 0x000fc800078e02ff */
[----:B------:R-:W-:-:S05]  /*3aa0*/  @!P3 IMAD R13, R48, R88, R7 ;  /* 0x00000058300db224 */ /* 0x000fca00078e0207 */
[----:B------:R1:W-:Y:S04]  /*3ab0*/  @!P3 STG.E.U8 desc[UR38][R56.64+0x10], R13 ;  /* 0x0000100d3800b986 */ /* 0x0003e8000c101126 */
[----:B------:R-:W3:Y:S01]  /*3ac0*/  @!P2 LDG.E.U8 R97, desc[UR38][R60.64+0x11] ;  /* 0x000011263c61a981 */ /* 0x000ee2000c1e1100 */
[----:B------:R-:W-:Y:S02]  /*3ad0*/  ISETP.LT.OR P3, PT, R0, 0x11, !P0 ;  /* 0x000000110000780c */ /* 0x000fe40004761670 */
[----:B---3--:R-:W-:-:S05]  /*3ae0*/  @!P2 PRMT R40, R97, 0x8880, RZ ;  /* 0x000088806128a816 */ /* 0x008fca00000000ff */
        /* <DEDUP_REMOVED lines=31> */
[----:B------:R-:W3:Y:S01]  /*3ce0*/  @!P2 LDG.E.U8 R97, desc[UR38][R62.64+0x18] ;  /* 0x000018263e61a981 */ /* 0x000ee2000c1e1100 */
[----:B------:R-:W-:Y:S02]  /*3cf0*/  ISETP.LT.OR P1, PT, R0, 0x1a, !P0 ;  /* 0x0000001a0000780c */ /* 0x000fe40004721670 */
[----:B--2---:R-:W-:-:S04]  /*3d00*/  @!P2 IADD3 R42, P0, P3, R94, R100, R95 ;  /* 0x000000645e2aa210 */ /* 0x004fc80007b1e05f */
[----:B------:R-:W-:Y:S02]  /*3d10*/  @!P2 IADD3.X R43, R91, R101, R92, P0, P3 ;  /* 0x000000655b2ba210 */ /* 0x000fe400007e645c */
[----:B---3--:R-:W-:-:S05]  /*3d20*/  @!P2 PRMT R40, R97, 0x8880, RZ ;  /* 0x000088806128a816 */ /* 0x008fca00000000ff */
[----:B------:R-:W-:-:S04]  /*3d30*/  @!P2 IMAD R7, R40, R89, RZ ;  /* 0x000000592807a224 */ /* 0x000fc800078e02ff */
[----:B-1----:R-:W-:-:S05]  /*3d40*/  @!P2 IMAD R13, R54, R88, R7 ;  /* 0x00000058360da224 */ /* 0x002fca00078e0207 */
[----:B------:R1:W-:Y:S04]  /*3d50*/  @!P2 STG.E.U8 desc[UR38][R42.64+0x18], R13 ;  /* 0x0000180d2a00a986 */ /* 0x0003e8000c101126 */
[----:B------:R-:W2:Y:S01]  /*3d60*/  @!P1 LDG.E.U8 R97, desc[UR38][R62.64+0x19] ;  /* 0x000019263e619981 */ /* 0x000ea2000c1e1100 */
[----:B------:R-:W-:-:S05]  /*3d70*/  IADD3 R51, P0, R98, 0x180, RZ ;  /* 0x0000018062337810 */ /* 0x000fca0007f1e0ff */
[----:B------:R-:W-:Y:S01]  /*3d80*/  IMAD.X R99, RZ, RZ, R99, P0 ;  /* 0x000000ffff637224 */ /* 0x000fe200000e0663 */
[----:B------:R-:W-:Y:S01]  /*3d90*/  ISETP.GE.AND P0, PT, R6, 0x181, PT ;  /* 0x000001810600780c */ /* 0x000fe20003f06270 */
[----:B------:R-:W-:-:S03]  /*3da0*/  IMAD.WIDE.U32 R40, R51, R10, R14 ;  /* 0x0000000a33287225 */ /* 0x000fc600078e000e */
[----:B------:R-:W-:Y:S01]  /*3db0*/  ISETP.LT.OR P2, PT, R0, 0x1, !P0 ;  /* 0x000000010000780c */ /* 0x000fe20004741670 */
[----:B------:R-:W-:Y:S01]  /*3dc0*/  IMAD R44, R99, R10, RZ ;  /* 0x0000000a632c7224 */ /* 0x000fe200078e02ff */
[----:B------:R-:W-:-:S03]  /*3dd0*/  IADD3 R40, P3, R40, R8, RZ ;  /* 0x0000000828287210 */ /* 0x000fc60007f7e0ff */
[----:B------:R-:W-:Y:S01]  /*3de0*/  IMAD R47, R51, R11, R44 ;  /* 0x0000000b332f7224 */ /* 0x000fe200078e022c */
[----:B------:R-:W-:-:S04]  /*3df0*/  @!P1 IADD3 R44, P4, P5, R94, R100, R95 ;  /* 0x000000645e2c9210 */ /* 0x000fc80007d9e05f */
[----:B------:R-:W-:Y:S02]  /*3e00*/  IADD3.X R41, R9, R41, R47, P3, !PT ;  /* 0x0000002909297210 */ /* 0x000fe40001ffe42f */
[----:B--2---:R-:W-:-:S05]  /*3e10*/  @!P1 PRMT R45, R97, 0x8880, RZ ;  /* 0x00008880612d9816 */ /* 0x004fca00000000ff */
[----:B------:R-:W-:Y:S01]  /*3e20*/  @!P1 IMAD.MOV.U32 R14, RZ, RZ, R45 ;  /* 0x000000ffff0e9224 */ /* 0x000fe200078e002d */
[----:B------:R-:W-:-:S03]  /*3e30*/  @!P1 IADD3.X R45, R91, R101, R92, P4, P5 ;  /* 0x000000655b2d9210 */ /* 0x000fc600027ea45c */
[----:B------:R-:W-:-:S04]  /*3e40*/  @!P1 IMAD R7, R14, R89, RZ ;  /* 0x000000590e079224 */ /* 0x000fc800078e02ff */
[----:B------:R-:W-:-:S05]  /*3e50*/  @!P1 IMAD R55, R55, R88, R7 ;  /* 0x0000005837379224 */ /* 0x000fca00078e0207 */
[----:B------:R-:W-:Y:S04]  /*3e60*/  @!P1 STG.E.U8 desc[UR38][R44.64+0x19], R55 ;  /* 0x000019372c009986 */ /* 0x000fe8000c101126 */
[----:B------:R-:W2:Y:S01]  /*3e70*/  @!P2 LDG.E.U8 R97, desc[UR38][R40.64] ;  /* 0x000000262861a981 */ /* 0x000ea2000c1e1100 */
[----:B-1----:R-:W-:Y:S01]  /*3e80*/  IMAD.MOV.U32 R42, RZ, RZ, R100 ;  /* 0x000000ffff2a7224 */ /* 0x002fe200078e0064 */
[----:B------:R-:W-:Y:S01]  /*3e90*/  ISETP.LT.OR P3, PT, R0, 0x2, !P0 ;  /* 0x000000020000780c */ /* 0x000fe20004761670 */
[----:B------:R-:W-:Y:S02]  /*3ea0*/  IMAD.MOV.U32 R43, RZ, RZ, R101 ;  /* 0x000000ffff2b7224 */ /* 0x000fe400078e0065 */
[----:B------:R-:W-:Y:S02]  /*3eb0*/  IMAD R49, R5, 0x180, RZ ;  /* 0x0000018005317824 */ /* 0x000fe400078e02ff */
[----:B------:R-:W-:-:S04]  /*3ec0*/  IMAD.WIDE.U32 R42, R4, 0x180, R42 ;  /* 0x00000180042a7825 */ /* 0x000fc800078e002a */
[----:B------:R-:W-:Y:S02]  /*3ed0*/  IMAD.IADD R5, R43, 0x1, R49 ;  /* 0x000000012b057824 */ /* 0x000fe400078e0231 */
[----:B------:R-:W-:Y:S01]  /*3ee0*/  @!P2 IMAD.MOV.U32 R4, RZ, RZ, R42 ;  /* 0x000000ffff04a224 */ /* 0x000fe200078e002a */
[----:B--2---:R-:W-:-:S05]  /*3ef0*/  @!P2 PRMT R14, R97, 0x8880, RZ ;  /* 0x00008880610ea816 */ /* 0x004fca00000000ff */
[----:B------:R-:W-:-:S04]  /*3f00*/  @!P2 IMAD R7, R14, R89, RZ ;  /* 0x000000590e07a224 */ /* 0x000fc800078e02ff */
[----:B------:R-:W-:-:S05]  /*3f10*/  @!P2 IMAD R13, R24, R88, R7 ;  /* 0x00000058180da224 */ /* 0x000fca00078e0207 */
[----:B------:R1:W-:Y:S04]  /*3f20*/  @!P2 STG.E.U8 desc[UR38][R4.64], R13 ;  /* 0x0000000d0400a986 */ /* 0x0003e8000c101126 */
[----:B------:R-:W2:Y:S01]  /*3f30*/  @!P3 LDG.E.U8 R97, desc[UR38][R40.64+0x1] ;  /* 0x000001262861b981 */ /* 0x000ea2000c1e1100 */
[----:B------:R-:W-:Y:S01]  /*3f40*/  ISETP.GE.AND P1, PT, R6, 0x189, PT ;  /* 0x000001890600780c */ /* 0x000fe20003f26270 */
[----:B------:R-:W-:-:S03]  /*3f50*/  IMAD.WIDE.U32 R10, R51, R10, R20 ;  /* 0x0000000a330a7225 */ /* 0x000fc600078e0014 */
[----:B------:R-:W-:Y:S01]  /*3f60*/  ISETP.LT.OR P2, PT, R0, 0x1, !P1 ;  /* 0x000000010000780c */ /* 0x000fe20004f41670 */
[----:B------:R-:W-:Y:S01]  /*3f70*/  IMAD.IADD R14, R47, 0x1, R11 ;  /* 0x000000012f0e7824 */ /* 0x000fe200078e020b */
[----:B------:R-:W-:Y:S01]  /*3f80*/  IADD3 R10, P4, P5, R12, R8, R10 ;  /* 0x000000080c0a7210 */ /* 0x000fe20007d9e00a */
[----:B-1----:R-:W-:-:S03]  /*3f90*/  @!P3 IMAD.MOV.U32 R4, RZ, RZ, R42 ;  /* 0x000000ffff04b224 */ /* 0x002fc600078e002a */
[----:B------:R-:W-:Y:S02]  /*3fa0*/  IADD3.X R11, R15, R9, R14, P4, P5 ;  /* 0x000000090f0b7210 */ /* 0x000fe400027ea40e */
        /* <DEDUP_REMOVED lines=12> */
[----:B------:R-:W1:Y:S01]  /*4070*/  @!P3 LDG.E.U8 R97, desc[UR38][R10.64+0x1] ;  /* 0x000001260a61b981 */ /* 0x000e62000c1e1100 */
[----:B------:R-:W-:Y:S02]  /*4080*/  ISETP.LT.OR P2, PT, R0, 0x9, !P0 ;  /* 0x000000090000780c */ /* 0x000fe40004741670 */
[----:B------:R-:W-:-:S05]  /*4090*/  @!P3 IADD3 R12, P4, R94, R42, RZ ;  /* 0x0000002a5e0cb210 */ /* 0x000fca0007f9e0ff */
[----:B------:R-:W-:Y:S01]  /*40a0*/  @!P3 IMAD.X R13, R5, 0x1, R91, P4 ;  /* 0x00000001050db824 */ /* 0x000fe200020e065b */
[----:B-1----:R-:W-:-:S05]  /*40b0*/  @!P3 PRMT R4, R97, 0x8880, RZ ;  /* 0x000088806104b816 */ /* 0x002fca00000000ff */
[----:B------:R-:W-:-:S04]  /*40c0*/  @!P3 IMAD R7, R4, R89, RZ ;  /* 0x000000590407b224 */ /* 0x000fc800078e02ff */
[----:B------:R-:W-:-:S05]  /*40d0*/  @!P3 IMAD R27, R27, R88, R7 ;  /* 0x000000581b1bb224 */ /* 0x000fca00078e0207 */
[----:B------:R1:W-:Y:S04]  /*40e0*/  @!P3 STG.E.U8 desc[UR38][R12.64+0x1], R27 ;  /* 0x0000011b0c00b986 */ /* 0x0003e8000c101126 */
[----:B------:R-:W3:Y:S01]  /*40f0*/  @!P2 LDG.E.U8 R97, desc[UR38][R40.64+0x8] ;  /* 0x000008262861a981 */ /* 0x000ee2000c1e1100 */
[----:B------:R-:W-:Y:S01]  /*4100*/  ISETP.LT.OR P3, PT, R0, 0xa, !P0 ;  /* 0x0000000a0000780c */ /* 0x000fe20004761670 */
[----:B------:R-:W-:Y:S01]  /*4110*/  IMAD.IADD R5, R49, 0x1, R43 ;  /* 0x0000000131057824 */ /* 0x000fe200078e022b */
[----:B---3--:R-:W-:-:S05]  /*4120*/  @!P2 PRMT R4, R97, 0x8880, RZ ;  /* 0x000088806104a816 */ /* 0x008fca00000000ff */
[----:B------:R-:W-:Y:S02]  /*4130*/  @!P2 IMAD R7, R4, R89, RZ ;  /* 0x000000590407a224 */ /* 0x000fe400078e02ff */
[----:B------:R-:W-:Y:S02]  /*4140*/  @!P2 IMAD.MOV.U32 R4, RZ, RZ, R42 ;  /* 0x000000ffff04a224 */ /* 0x000fe400078e002a */
[----:B--2---:R-:W-:-:S05]  /*4150*/  @!P2 IMAD R9, R28, R88, R7 ;  /* 0x000000581c09a224 */ /* 0x004fca00078e0207 */
[----:B------:R2:W-:Y:S04]  /*4160*/  @!P2 STG.E.U8 desc[UR38][R4.64+0x8], R9 ;  /* 0x000008090400a986 */ /* 0x0005e8000c101126 */
[----:B------:R-:W3:Y:S01]  /*4170*/  @!P3 LDG.E.U8 R97, desc[UR38][R40.64+0x9] ;  /* 0x000009262861b981 */ /* 0x000ee2000c1e1100 */
[----:B------:R-:W-:Y:S01]  /*4180*/  ISETP.LT.OR P4, PT, R0, 0x9, !P1 ;  /* 0x000000090000780c */ /* 0x000fe20004f81670 */
[----:B-1----:R-:W-:Y:S02]  /*4190*/  @!P3 IMAD.MOV.U32 R12, RZ, RZ, R42 ;  /* 0x000000ffff0cb224 */ /* 0x002fe400078e002a */
[----:B------:R-:W-:Y:S01]  /*41a0*/  @!P3 IMAD.MOV.U32 R13, RZ, RZ, R5 ;  /* 0x000000ffff0db224 */ /* 0x000fe200078e0005 */
[----:B---3--:R-:W-:-:S05]  /*41b0*/  @!P3 PRMT R6, R97, 0x8880, RZ ;  /* 0x000088806106b816 */ /* 0x008fca00000000ff */
[----:B------:R-:W-:-:S04]  /*41c0*/  @!P3 IMAD R7, R6, R89, RZ ;  /* 0x000000590607b224 */ /* 0x000fc800078e02ff */
[----:B------:R-:W-:-:S05]  /*41d0*/  @!P3 IMAD R29, R29, R88, R7 ;  /* 0x000000581d1db224 */ /* 0x000fca00078e0207 */
[----:B------:R1:W-:Y:S04]  /*41e0*/  @!P3 STG.E.U8 desc[UR38][R12.64+0x9], R29 ;  /* 0x0000091d0c00b986 */ /* 0x0003e8000c101126 */
[----:B------:R-:W3:Y:S01]  /*41f0*/  @!P4 LDG.E.U8 R97, desc[UR38][R10.64+0x8] ;  /* 0x000008260a61c981 */ /* 0x000ee2000c1e1100 */
[----:B------:R-:W-:Y:S02]  /*4200*/  ISETP.LT.OR P2, PT, R0, 0xa, !P1 ;  /* 0x0000000a0000780c */ /* 0x000fe40004f41670 */
[----:B------:R-:W-:-:S05]  /*4210*/  @!P4 IADD3 R8, P3, R94, R42, RZ ;  /* 0x0000002a5e08c210 */ /* 0x000fca0007f7e0ff */
[----:B--2---:R-:W-:Y:S01]  /*4220*/  @!P4 IMAD.X R9, R5, 0x1, R91, P3 ;  /* 0x000000010509c824 */ /* 0x004fe200018e065b */
[----:B---3--:R-:W-:-:S05]  /*4230*/  @!P4 PRMT R6, R97, 0x8880, RZ ;  /* 0x000088806106c816 */ /* 0x008fca00000000ff */
[----:B------:R-:W-:-:S04]  /*4240*/  @!P4 IMAD R7, R6, R89, RZ ;  /* 0x000000590607c224 */ /* 0x000fc800078e02ff */
[----:B------:R-:W-:-:S05]  /*4250*/  @!P4 IMAD R15, R30, R88, R7 ;  /* 0x000000581e0fc224 */ /* 0x000fca00078e0207 */
[----:B------:R2:W-:Y:S04]  /*4260*/  @!P4 STG.E.U8 desc[UR38][R8.64+0x8], R15 ;  /* 0x0000080f0800c986 */ /* 0x0005e8000c101126 */
[----:B------:R-:W3:Y:S01]  /*4270*/  @!P2 LDG.E.U8 R97, desc[UR38][R10.64+0x9] ;  /* 0x000009260a61a981 */ /* 0x000ee2000c1e1100 */
[----:B------:R-:W-:Y:S02]  /*4280*/  ISETP.LT.OR P3, PT, R0, 0x11, !P0 ;  /* 0x000000110000780c */ /* 0x000fe40004761670 */
[----:B-1----:R-:W-:-:S05]  /*4290*/  @!P2 IADD3 R12, P4, R94, R42, RZ ;  /* 0x0000002a5e0ca210 */ /* 0x002fca0007f9e0ff */
[----:B------:R-:W-:Y:S01]  /*42a0*/  @!P2 IMAD.X R13, R5, 0x1, R91, P4 ;  /* 0x00000001050da824 */ /* 0x000fe200020e065b */
[----:B---3--:R-:W-:-:S05]  /*42b0*/  @!P2 PRMT R6, R97, 0x8880, RZ ;  /* 0x000088806106a816 */ /* 0x008fca00000000ff */
[----:B------:R-:W-:-:S04]  /*42c0*/  @!P2 IMAD R7, R6, R89, RZ ;  /* 0x000000590607a224 */ /* 0x000fc800078e02ff */
[----:B------:R-:W-:-:S05]  /*42d0*/  @!P2 IMAD R31, R31, R88, R7 ;  /* 0x000000581f1fa224 */ /* 0x000fca00078e0207 */
[----:B------:R-:W-:Y:S04]  /*42e0*/  @!P2 STG.E.U8 desc[UR38][R12.64+0x9], R31 ;  /* 0x0000091f0c00a986 */ /* 0x000fe8000c101126 */
[----:B------:R-:W3:Y:S01]  /*42f0*/  @!P3 LDG.E.U8 R97, desc[UR38][R40.64+0x10] ;  /* 0x000010262861b981 */ /* 0x000ee2000c1e1100 */
[----:B------:R-:W-:Y:S01]  /*4300*/  ISETP.LT.OR P2, PT, R0, 0x12, !P0 ;  /* 0x000000120000780c */ /* 0x000fe20004741670 */
[----:B--2---:R-:W-:Y:S02]  /*4310*/  @!P3 IMAD.MOV.U32 R8, RZ, RZ, R42 ;  /* 0x000000ffff08b224 */ /* 0x004fe400078e002a */
[----:B------:R-:W-:Y:S01]  /*4320*/  @!P3 IMAD.MOV.U32 R9, RZ, RZ, R5 ;  /* 0x000000ffff09b224 */ /* 0x000fe200078e0005 */
[----:B---3--:R-:W-:-:S05]  /*4330*/  @!P3 PRMT R6, R97, 0x8880, RZ ;  /* 0x000088806106b816 */ /* 0x008fca00000000ff */
[----:B------:R-:W-:-:S04]  /*4340*/  @!P3 IMAD R7, R6, R89, RZ ;  /* 0x000000590607b224 */ /* 0x000fc800078e02ff */
[----:B------:R-:W-:-:S05]  /*4350*/  @!P3 IMAD R15, R32, R88, R7 ;  /* 0x00000058200fb224 */ /* 0x000fca00078e0207 */
[----:B------:R1:W-:Y:S04]  /*4360*/  @!P3 STG.E.U8 desc[UR38][R8.64+0x10], R15 ;  /* 0x0000100f0800b986 */ /* 0x0003e8000c101126 */
[----:B------:R-:W2:Y:S01]  /*4370*/  @!P2 LDG.E.U8 R97, desc[UR38][R40.64+0x11] ;  /* 0x000011262861a981 */ /* 0x000ea2000c1e1100 */
[----:B------:R-:W-:Y:S01]  /*4380*/  ISETP.LT.OR P3, PT, R0, 0x11, !P1 ;  /* 0x000000110000780c */ /* 0x000fe20004f61670 */
[----:B-1----:R-:W-:Y:S02]  /*4390*/  @!P2 IMAD.MOV.U32 R8, RZ, RZ, R42 ;  /* 0x000000ffff08a224 */ /* 0x002fe400078e002a */
[----:B------:R-:W-:Y:S01]  /*43a0*/  @!P2 IMAD.MOV.U32 R9, RZ, RZ, R5 ;  /* 0x000000ffff09a224 */ /* 0x000fe200078e0005 */
        /* <DEDUP_REMOVED lines=12> */
[----:B------:R-:W2:Y:S01]  /*4470*/  @!P2 LDG.E.U8 R97, desc[UR38][R10.64+0x11] ;  /* 0x000011260a61a981 */ /* 0x000ea2000c1e1100 */
[----:B------:R-:W-:Y:S02]  /*4480*/  ISETP.LT.OR P3, PT, R0, 0x19, !P0 ;  /* 0x000000190000780c */ /* 0x000fe40004761670 */
[----:B-1----:R-:W-:-:S05]  /*4490*/  @!P2 IADD3 R8, P4, R94, R42, RZ ;  /* 0x0000002a5e08a210 */ /* 0x002fca0007f9e0ff */
[----:B------:R-:W-:Y:S01]  /*44a0*/  @!P2 IMAD.X R9, R5, 0x1, R91, P4 ;  /* 0x000000010509a824 */ /* 0x000fe200020e065b */
[----:B--2---:R-:W-:-:S05]  /*44b0*/  @!P2 PRMT R6, R97, 0x8880, RZ ;  /* 0x000088806106a816 */ /* 0x004fca00000000ff */
        /* <DEDUP_REMOVED lines=19> */
[----:B------:R-:W3:Y:S01]  /*45f0*/  @!P2 LDG.E.U8 R97, desc[UR38][R10.64+0x18] ;  /* 0x000018260a61a981 */ /* 0x000ee2000c1e1100 */
[----:B------:R-:W-:Y:S02]  /*4600*/  ISETP.LT.OR P1, PT, R0, 0x1a, !P1 ;  /* 0x0000001a0000780c */ /* 0x000fe40004f21670 */
[----:B------:R-:W-:-:S05]  /*4610*/  @!P2 IADD3 R12, P0, R94, R42, RZ ;  /* 0x0000002a5e0ca210 */ /* 0x000fca0007f1e0ff */
[----:B------:R-:W-:Y:S01]  /*4620*/  @!P2 IMAD.X R13, R5, 0x1, R91, P0 ;  /* 0x00000001050da824 */ /* 0x000fe200000e065b */
[----:B---3--:R-:W-:-:S05]  /*4630*/  @!P2 PRMT R6, R97, 0x8880, RZ ;  /* 0x000088806106a816 */ /* 0x008fca00000000ff */
[----:B------:R-:W-:-:S04]  /*4640*/  @!P2 IMAD R7, R6, R89, RZ ;  /* 0x000000590607a224 */ /* 0x000fc800078e02ff */
[----:B------:R-:W-:-:S05]  /*4650*/  @!P2 IMAD R15, R38, R88, R7 ;  /* 0x00000058260fa224 */ /* 0x000fca00078e0207 */
[----:B------:R2:W-:Y:S04]  /*4660*/  @!P2 STG.E.U8 desc[UR38][R12.64+0x18], R15 ;  /* 0x0000180f0c00a986 */ /* 0x0005e8000c101126 */
[----:B------:R-:W3:Y:S02]  /*4670*/  @!P1 LDG.E.U8 R97, desc[UR38][R10.64+0x19] ;  /* 0x000019260a619981 */ /* 0x000ee4000c1e1100 */
[----:B---3--:R-:W-:-:S05]  /*4680*/  @!P1 PRMT R0, R97, 0x8880, RZ ;  /* 0x0000888061009816 */ /* 0x008fca00000000ff */
[----:B------:R-:W-:-:S04]  /*4690*/  @!P1 IMAD R7, R0, R89, RZ ;  /* 0x0000005900079224 */ /* 0x000fc800078e02ff */
[----:B------:R-:W-:Y:S01]  /*46a0*/  IMAD R7, R39, R88, R7 ;  /* 0x0000005827077224 */ /* 0x000fe200078e0207 */
[----:B--2---:R-:W-:Y:S06]  /*46b0*/  @P1 BRA `(.L_x_69) ;  /* 0x0000001000c01947 */ /* 0x004fec0003800000 */
[----:B------:R-:W-:-:S05]  /*46c0*/  IADD3 R42, P0, R94, R42, RZ ;  /* 0x0000002a5e2a7210 */ /* 0x000fca0007f1e0ff */
[----:B------:R-:W-:-:S05]  /*46d0*/  IMAD.X R43, R5, 0x1, R91, P0 ;  /* 0x00000001052b7824 */ /* 0x000fca00000e065b */
[----:B------:R2:W-:Y:S01]  /*46e0*/  STG.E.U8 desc[UR38][R42.64+0x19], R7 ;  /* 0x000019072a007986 */ /* 0x0005e2000c101126 */
[----:B------:R-:W-:Y:S05]  /*46f0*/  BRA `(.L_x_69) ;  /* 0x0000001000b07947 */ /* 0x000fea0003800000 */
.L_x_30:
[----:B------:R-:W-:Y:S01]  /*4700*/  ISETP.GE.AND P1, PT, R6, 0x89, PT ;  /* 0x000000890600780c */ /* 0x000fe20003f26270 */
[----:B------:R-:W-:Y:S02]  /*4710*/  ULDC.64 UR4, c[0x0][0x5c0] ;  /* 0x0001700000047ab9 */ /* 0x000fe40000000a00 */
[----:B------:R-:W-:Y:S02]  /*4720*/  IADD3 R8, P0, R106, UR4, RZ ;  /* 0x000000046a087c10 */ /* 0x000fe4000ff1e0ff */
[C---:B------:R-:W-:Y:S02]  /*4730*/  ISETP.LT.OR P5, PT, R0.reuse, 0x1, !P1 ;  /* 0x000000010000780c */ /* 0x040fe40004fa1670 */
[C---:B------:R-:W-:Y:S02]  /*4740*/  ISETP.LT.OR P2, PT, R0.reuse, 0x2, !P1 ;  /* 0x000000020000780c */ /* 0x040fe40004f41670 */
[----:B------:R-:W-:Y:S02]  /*4750*/  ISETP.LT.OR P4, PT, R0, 0xa, !P1 ;  /* 0x0000000a0000780c */ /* 0x000fe40004f81670 */
[----:B------:R-:W-:-:S02]  /*4760*/  IADD3.X R9, R108, UR5, RZ, P0, !PT ;  /* 0x000000056c097c10 */ /* 0x000fc400087fe4ff */
[----:B------:R-:W-:-:S05]  /*4770*/  P2R R114, PR, RZ, 0x10 ;  /* 0x00000010ff727803 */ /* 0x000fca0000000000 */
[----:B------:R-:W-:-:S04]  /*4780*/  @!P5 IADD3 R98, P0, P3, R94, R8, R93 ;  /* 0x000000085e62d210 */ /* 0x000fc80007b1e05d */
[----:B------:R-:W-:Y:S02]  /*4790*/  @!P5 IADD3.X R99, R91, R9, R90, P0, P3 ;  /* 0x000000095b63d210 */ /* 0x000fe400007e645a */
[----:B------:R-:W-:-:S04]  /*47a0*/  @!P2 IADD3 R117, P0, P3, R93, 0x1, R8 ;  /* 0x000000015d75a810 */ /* 0x000fc80007b1e008 */
[----:B------:R-:W-:Y:S02]  /*47b0*/  @!P2 IADD3.X R112, R90, RZ, R9, P0, P3 ;  /* 0x000000ff5a70a210 */ /* 0x000fe400007e6409 */
[----:B------:R-:W-:-:S04]  /*47c0*/  @!P4 IADD3 R102, P0, P3, R94, R8, R93 ;  /* 0x000000085e66c210 */ /* 0x000fc80007b1e05d */
[----:B------:R-:W-:Y:S02]  /*47d0*/  @!P4 IADD3.X R103, R91, R9, R90, P0, P3 ;  /* 0x000000095b67c210 */ /* 0x000fe400007e645a */
[----:B------:R-:W-:-:S04]  /*47e0*/  ISETP.LT.OR P4, PT, R0, 0x11, !P1 ;  /* 0x000000110000780c */ /* 0x000fc80004f81670 */
[----:B------:R-:W-:-:S09]  /*47f0*/  P2R R116, PR, RZ, 0x10 ;  /* 0x00000010ff747803 */ /* 0x000fd20000000000 */
        /* <DEDUP_REMOVED lines=14> */
[----:B------:R-:W-:-:S04]  /*48e0*/  ISETP.GE.AND P0, PT, R6, 0x109, PT ;  /* 0x000001090600780c */ /* 0x000fc80003f06270 */
[----:B------:R-:W-:-:S13]  /*48f0*/  ISETP.LT.OR P5, PT, R0, 0x9, !P0 ;  /* 0x000000090000780c */ /* 0x000fda00047a1670 */
[----:B------:R-:W-:-:S04]  /*4900*/  @!P5 IADD3 R14, P3, P4, R94, R8, R95 ;  /* 0x000000085e0ed210 */ /* 0x000fc80007c7e05f */
[----:B------:R-:W-:Y:S02]  /*4910*/  @!P5 IADD3.X R15, R91, R9, R92, P3, P4 ;  /* 0x000000095b0fd210 */ /* 0x000fe40001fe845c */
        /* <DEDUP_REMOVED lines=9> */
[----:B------:R-:W-:-:S04]  /*49b0*/  ISETP.GE.AND P4, PT, R6, 0x1, PT ;  /* 0x000000010600780c */ /* 0x000fc80003f86270 */
[----:B------:R-:W-:-:S13]  /*49c0*/  ISETP.LT.OR P3, PT, R0, 0x1, !P4 ;  /* 0x000000010000780c */ /* 0x000fda0006761670 */
[----:B------:R-:W-:-:S05]  /*49d0*/  @!P3 IMAD R7, R72, R88, RZ ;  /* 0x000000584807b224 */ /* 0x000fca00078e02ff */
[----:B------:R0:W-:Y:S01]  /*49e0*/  @!P3 STG.E.U8 desc[UR38][R8.64], R7 ;  /* 0x000000070800b986 */ /* 0x0001e2000c101126 */
[----:B------:R-:W-:-:S13]  /*49f0*/  ISETP.LT.OR P3, PT, R0, 0x2, !P4 ;  /* 0x000000020000780c */ /* 0x000fda0006761670 */
[----:B------:R-:W-:-:S05]  /*4a00*/  @!P3 IMAD R113, R73, R88, RZ ;  /* 0x000000584971b224 */ /* 0x000fca00078e02ff */
[----:B------:R-:W-:Y:S01]  /*4a10*/  @!P3 STG.E.U8 desc[UR38][R8.64+0x1], R113 ;  /* 0x000001710800b986 */ /* 0x000fe2000c101126 */
[----:B------:R-:W-:-:S04]  /*4a20*/  ISETP.GE.AND P3, PT, R6, 0x9, PT ;  /* 0x000000090600780c */ /* 0x000fc80003f66270 */
[----:B------:R-:W-:-:S13]  /*4a30*/  ISETP.LT.OR P5, PT, R0, 0x1, !P3 ;  /* 0x000000010000780c */ /* 0x000fda0005fa1670 */
[----:B------:R-:W-:Y:S01]  /*4a40*/  @!P5 IADD3 R72, P6, R8, R94, RZ ;  /* 0x0000005e0848d210 */ /* 0x000fe20007fde0ff */
[----:B------:R-:W-:-:S04]  /*4a50*/  @!P5 IMAD R115, R74, R88, RZ ;  /* 0x000000584a73d224 */ /* 0x000fc800078e02ff */
[----:B------:R-:W-:-:S05]  /*4a60*/  @!P5 IMAD.X R73, R9, 0x1, R91, P6 ;  /* 0x000000010949d824 */ /* 0x000fca00030e065b */
[----:B------:R1:W-:Y:S01]  /*4a70*/  @!P5 STG.E.U8 desc[UR38][R72.64], R115 ;  /* 0x000000734800d986 */ /* 0x0003e2000c101126 */
[----:B------:R-:W-:-:S13]  /*4a80*/  ISETP.LT.OR P5, PT, R0, 0x2, !P3 ;  /* 0x000000020000780c */ /* 0x000fda0005fa1670 */
[----:B------:R-:W-:Y:S01]  /*4a90*/  @!P5 IADD3 R100, P6, R8, R94, RZ ;  /* 0x0000005e0864d210 */ /* 0x000fe20007fde0ff */
[----:B------:R-:W-:-:S04]  /*4aa0*/  @!P5 IMAD R75, R75, R88, RZ ;  /* 0x000000584b4bd224 */ /* 0x000fc800078e02ff */
[----:B------:R-:W-:-:S05]  /*4ab0*/  @!P5 IMAD.X R101, R9, 0x1, R91, P6 ;  /* 0x000000010965d824 */ /* 0x000fca00030e065b */
[----:B------:R2:W-:Y:S01]  /*4ac0*/  @!P5 STG.E.U8 desc[UR38][R100.64+0x1], R75 ;  /* 0x0000014b6400d986 */ /* 0x0005e2000c101126 */
[----:B------:R-:W-:-:S13]  /*4ad0*/  ISETP.LT.OR P5, PT, R0, 0x9, !P4 ;  /* 0x000000090000780c */ /* 0x000fda00067a1670 */
[----:B0-----:R-:W-:-:S05]  /*4ae0*/  @!P5 IMAD R7, R76, R88, RZ ;  /* 0x000000584c07d224 */ /* 0x001fca00078e02ff */
[----:B------:R0:W-:Y:S01]  /*4af0*/  @!P5 STG.E.U8 desc[UR38][R8.64+0x8], R7 ;  /* 0x000008070800d986 */ /* 0x0001e2000c101126 */
[----:B------:R-:W-:-:S13]  /*4b00*/  ISETP.LT.OR P5, PT, R0, 0xa, !P4 ;  /* 0x0000000a0000780c */ /* 0x000fda00067a1670 */
[----:B------:R-:W-:-:S05]  /*4b10*/  @!P5 IMAD R77, R77, R88, RZ ;  /* 0x000000584d4dd224 */ /* 0x000fca00078e02ff */
[----:B------:R-:W-:Y:S01]  /*4b20*/  @!P5 STG.E.U8 desc[UR38][R8.64+0x9], R77 ;  /* 0x0000094d0800d986 */ /* 0x000fe2000c101126 */
[----:B------:R-:W-:-:S13]  /*4b30*/  ISETP.LT.OR P5, PT, R0, 0x9, !P3 ;  /* 0x000000090000780c */ /* 0x000fda0005fa1670 */
[----:B-1----:R-:W-:Y:S01]  /*4b40*/  @!P5 IADD3 R72, P6, R8, R94, RZ ;  /* 0x0000005e0848d210 */ /* 0x002fe20007fde0ff */
[----:B------:R-:W-:-:S04]  /*4b50*/  @!P5 IMAD R113, R78, R88, RZ ;  /* 0x000000584e71d224 */ /* 0x000fc800078e02ff */
[----:B------:R-:W-:-:S05]  /*4b60*/  @!P5 IMAD.X R73, R9, 0x1, R91, P6 ;  /* 0x000000010949d824 */ /* 0x000fca00030e065b */
[----:B------:R1:W-:Y:S01]  /*4b70*/  @!P5 STG.E.U8 desc[UR38][R72.64+0x8], R113 ;  /* 0x000008714800d986 */ /* 0x0003e2000c101126 */
[----:B------:R-:W-:-:S13]  /*4b80*/  ISETP.LT.OR P5, PT, R0, 0xa, !P3 ;  /* 0x0000000a0000780c */ /* 0x000fda0005fa1670 */
[----:B------:R-:W-:Y:S01]  /*4b90*/  @!P5 IADD3 R74, P6, R8, R94, RZ ;  /* 0x0000005e084ad210 */ /* 0x000fe20007fde0ff */
[----:B------:R-:W-:-:S04]  /*4ba0*/  @!P5 IMAD R79, R79, R88, RZ ;  /* 0x000000584f4fd224 */ /* 0x000fc800078e02ff */
[----:B--2---:R-:W-:-:S05]  /*4bb0*/  @!P5 IMAD.X R75, R9, 0x1, R91, P6 ;  /* 0x00000001094bd824 */ /* 0x004fca00030e065b */
        /* <DEDUP_REMOVED lines=13> */
[----:B--2---:R-:W-:Y:S01]  /*4c90*/  @!P5 IADD3 R74, P6, R8, R94, RZ ;  /* 0x0000005e084ad210 */ /* 0x004fe20007fde0ff */
[----:B------:R-:W-:-:S04]  /*4ca0*/  @!P5 IMAD R83, R83, R88, RZ ;  /* 0x000000585353d224 */ /* 0x000fc800078e02ff */
[----:B------:R-:W-:Y:S01]  /*4cb0*/  @!P5 IMAD.X R75, R9, 0x1, R91, P6 ;  /* 0x00000001094bd824 */ /* 0x000fe200030e065b */
[C---:B------:R-:W-:Y:S02]  /*4cc0*/  ISETP.LT.OR P6, PT, R0.reuse, 0x1, !P1 ;  /* 0x000000010000780c */ /* 0x040fe40004fc1670 */
[C---:B------:R-:W-:Y:S02]  /*4cd0*/  ISETP.LT.OR P1, PT, R0.reuse, 0x9, !P1 ;  /* 0x000000090000780c */ /* 0x040fe40004f21670 */
[----:B------:R2:W-:Y:S01]  /*4ce0*/  @!P5 STG.E.U8 desc[UR38][R74.64+0x11], R83 ;  /* 0x000011534a00d986 */ /* 0x0005e2000c101126 */
[C---:B------:R-:W-:Y:S02]  /*4cf0*/  ISETP.LT.OR P5, PT, R0.reuse, 0x19, !P4 ;  /* 0x000000190000780c */ /* 0x040fe400067a1670 */
[----:B------:R-:W-:-:S11]  /*4d00*/  ISETP.LT.OR P4, PT, R0, 0x1a, !P4 ;  /* 0x0000001a0000780c */ /* 0x000fd60006781670 */
[-C--:B0-----:R-:W-:Y:S02]  /*4d10*/  @!P5 IMAD R7, R84, R88.reuse, RZ ;  /* 0x000000585407d224 */ /* 0x081fe400078e02ff */
[----:B------:R-:W-:-:S03]  /*4d20*/  @!P4 IMAD R85, R85, R88, RZ ;  /* 0x000000585555c224 */ /* 0x000fc600078e02ff */
[----:B------:R-:W-:Y:S04]  /*4d30*/  @!P5 STG.E.U8 desc[UR38][R8.64+0x18], R7 ;  /* 0x000018070800d986 */ /* 0x000fe8000c101126 */
[----:B------:R-:W-:Y:S01]  /*4d40*/  @!P4 STG.E.U8 desc[UR38][R8.64+0x19], R85 ;  /* 0x000019550800c986 */ /* 0x000fe2000c101126 */
[C---:B------:R-:W-:Y:S02]  /*4d50*/  ISETP.LT.OR P4, PT, R0.reuse, 0x19, !P3 ;  /* 0x000000190000780c */ /* 0x040fe40005f81670 */
[----:B------:R-:W-:-:S11]  /*4d60*/  ISETP.LT.OR P3, PT, R0, 0x1a, !P3 ;  /* 0x0000001a0000780c */ /* 0x000fd60005f61670 */
[----:B------:R-:W-:Y:S01]  /*4d70*/  @!P4 IADD3 R76, P5, R8, R94, RZ ;  /* 0x0000005e084cc210 */ /* 0x000fe20007fbe0ff */
[-C--:B------:R-:W-:Y:S02]  /*4d80*/  @!P4 IMAD R79, R86, R88.reuse, RZ ;  /* 0x00000058564fc224 */ /* 0x080fe400078e02ff */
[----:B------:R-:W-:Y:S02]  /*4d90*/  @!P3 IMAD R87, R87, R88, RZ ;  /* 0x000000585757b224 */ /* 0x000fe400078e02ff */
[----:B-1----:R-:W-:Y:S01]  /*4da0*/  @!P4 IMAD.X R77, R9, 0x1, R91, P5 ;  /* 0x00000001094dc824 */ /* 0x002fe200028e065b */
[----:B------:R-:W-:-:S04]  /*4db0*/  ISETP.NE.AND P5, PT, R119, RZ, PT ;  /* 0x000000ff7700720c */ /* 0x000fc80003fa5270 */
[----:B------:R0:W-:Y:S01]  /*4dc0*/  @!P4 STG.E.U8 desc[UR38][R76.64+0x18], R79 ;  /* 0x0000184f4c00c986 */ /* 0x0001e2000c101126 */
[----:B--2---:R-:W-:-:S05]  /*4dd0*/  @!P3 IADD3 R74, P4, R8, R94, RZ ;  /* 0x0000005e084ab210 */ /* 0x004fca0007f9e0ff */
[----:B------:R-:W-:-:S05]  /*4de0*/  @!P3 IMAD.X R75, R9, 0x1, R91, P4 ;  /* 0x00000001094bb824 */ /* 0x000fca00020e065b */
[----:B------:R1:W-:Y:S01]  /*4df0*/  @!P3 STG.E.U8 desc[UR38][R74.64+0x19], R87 ;  /* 0x000019574a00b986 */ /* 0x0003e2000c101126 */
[----:B------:R-:W-:Y:S01]  /*4e00*/  IADD3 R72, P3, R8, R93, RZ ;  /* 0x0000005d08487210 */ /* 0x000fe20007f7e0ff */
[----:B0-----:R-:W-:-:S04]  /*4e10*/  @!P6 IMAD R79, R58, R88, RZ ;  /* 0x000000583a4fe224 */ /* 0x001fc800078e02ff */
[----:B------:R-:W-:Y:S01]  /*4e20*/  IMAD.X R73, R9, 0x1, R90, P3 ;  /* 0x0000000109497824 */ /* 0x000fe200018e065a */
[----:B------:R-:W-:-:S04]  /*4e30*/  ISETP.GE.AND P3, PT, R6, 0x81, PT ;  /* 0x000000810600780c */ /* 0x000fc80003f66270 */
[----:B------:R-:W-:Y:S01]  /*4e40*/  ISETP.LT.OR P4, PT, R0, 0x1, !P3 ;  /* 0x000000010000780c */ /* 0x000fe20005f81670 */
[----:B-1----:R-:W-:-:S12]  /*4e50*/  @!P2 IMAD R75, R59, R88, RZ ;  /* 0x000000583b4ba224 */ /* 0x002fd800078e02ff */
[----:B------:R-:W-:-:S05]  /*4e60*/  @!P4 IMAD R7, R56, R88, RZ ;  /* 0x000000583807c224 */ /* 0x000fca00078e02ff */
[----:B------:R-:W-:Y:S01]  /*4e70*/  @!P4 STG.E.U8 desc[UR38][R72.64], R7 ;  /* 0x000000074800c986 */ /* 0x000fe2000c101126 */
[----:B------:R-:W-:-:S13]  /*4e80*/  ISETP.LT.OR P4, PT, R0, 0x2, !P3 ;  /* 0x000000020000780c */ /* 0x000fda0005f81670 */
[----:B------:R-:W-:-:S05]  /*4e90*/  @!P4 IMAD R77, R57, R88, RZ ;  /* 0x00000058394dc224 */ /* 0x000fca00078e02ff */
[----:B------:R0:W-:Y:S01]  /*4ea0*/  @!P4 STG.E.U8 desc[UR38][R72.64+0x1], R77 ;  /* 0x0000014d4800c986 */ /* 0x0001e2000c101126 */
[----:B------:R-:W-:-:S03]  /*4eb0*/  @!P2 IADD3 R56, P4, R117, R94, RZ ;  /* 0x0000005e7538a210 */ /* 0x000fc60007f9e0ff */
[----:B------:R-:W-:Y:S01]  /*4ec0*/  @!P6 STG.E.U8 desc[UR38][R98.64], R79 ;  /* 0x0000004f6200e986 */ /* 0x000fe2000c101126 */
[----:B------:R-:W-:Y:S01]  /*4ed0*/  ISETP.NE.AND P6, PT, R120, RZ, PT ;  /* 0x000000ff7800720c */ /* 0x000fe20003fc5270 */
[----:B------:R-:W-:Y:S01]  /*4ee0*/  @!P2 IMAD.X R57, R112, 0x1, R91, P4 ;  /* 0x000000017039a824 */ /* 0x000fe200020e065b */
[----:B------:R-:W-:-:S04]  /*4ef0*/  ISETP.NE.AND P4, PT, R118, RZ, PT ;  /* 0x000000ff7600720c */ /* 0x000fc80003f85270 */
[----:B------:R1:W-:Y:S01]  /*4f00*/  @!P2 STG.E.U8 desc[UR38][R56.64], R75 ;  /* 0x0000004b3800a986 */ /* 0x0003e2000c101126 */
[----:B------:R-:W-:Y:S01]  /*4f10*/  ISETP.LT.OR P2, PT, R0, 0x9, !P3 ;  /* 0x000000090000780c */ /* 0x000fe20005f41670 */
[----:B0-----:R-:W-:-:S05]  /*4f20*/  @!P1 IMAD R77, R62, R88, RZ ;  /* 0x000000583e4d9224 */ /* 0x001fca00078e02ff */
[-C--:B------:R-:W-:Y:S02]  /*4f30*/  @!P6 IMAD R71, R71, R88.reuse, RZ ;  /* 0x000000584747e224 */ /* 0x080fe400078e02ff */
[----:B------:R-:W-:-:S05]  /*4f40*/  @!P4 IMAD R67, R67, R88, RZ ;  /* 0x000000584343c224 */ /* 0x000fca00078e02ff */
[----:B------:R-:W-:-:S05]  /*4f50*/  @!P2 IMAD R7, R60, R88, RZ ;  /* 0x000000583c07a224 */ /* 0x000fca00078e02ff */
[----:B------:R0:W-:Y:S01]  /*4f60*/  @!P2 STG.E.U8 desc[UR38][R72.64+0x8], R7 ;  /* 0x000008074800a986 */ /* 0x0001e2000c101126 */
[----:B------:R-:W-:-:S13]  /*4f70*/  ISETP.LT.OR P2, PT, R0, 0xa, !P3 ;  /* 0x0000000a0000780c */ /* 0x000fda0005f41670 */
[----:B------:R-:W-:-:S05]  /*4f80*/  @!P2 IMAD R61, R61, R88, RZ ;  /* 0x000000583d3da224 */ /* 0x000fca00078e02ff */
[----:B------:R-:W-:Y:S01]  /*4f90*/  @!P2 STG.E.U8 desc[UR38][R72.64+0x9], R61 ;  /* 0x0000093d4800a986 */ /* 0x000fe2000c101126 */
[----:B------:R-:W-:-:S05]  /*4fa0*/  @!P1 IADD3 R58, P2, R94, R72, RZ ;  /* 0x000000485e3a9210 */ /* 0x000fca0007f5e0ff */
[----:B------:R-:W-:Y:S01]  /*4fb0*/  @!P1 IMAD.X R59, R91, 0x1, R73, P2 ;  /* 0x000000015b3b9824 */ /* 0x000fe200010e0649 */
[----:B------:R-:W-:-:S04]  /*4fc0*/  ISETP.NE.AND P2, PT, R116, RZ, PT ;  /* 0x000000ff7400720c */ /* 0x000fc80003f45270 */
[----:B------:R-:W-:Y:S01]  /*4fd0*/  @!P1 STG.E.U8 desc[UR38][R58.64+0x8], R77 ;  /* 0x0000084d3a009986 */ /* 0x000fe2000c101126 */
[----:B------:R-:W-:-:S08]  /*4fe0*/  ISETP.NE.AND P1, PT, R114, RZ, PT ;  /* 0x000000ff7200720c */ /* 0x000fd00003f25270 */
[----:B-1----:R-:W-:-:S05]  /*4ff0*/  @!P2 IMAD R57, R66, R88, RZ ;  /* 0x000000584239a224 */ /* 0x002fca00078e02ff */
[----:B------:R-:W-:-:S05]  /*5000*/  @!P1 IMAD R63, R63, R88, RZ ;  /* 0x000000583f3f9224 */ /* 0x000fca00078e02ff */
[----:B------:R-:W-:Y:S01]  /*5010*/  @!P1 STG.E.U8 desc[UR38][R102.64+0x9], R63 ;  /* 0x0000093f66009986 */ /* 0x000fe2000c101126 */
[----:B------:R-:W-:-:S13]  /*5020*/  ISETP.LT.OR P1, PT, R0, 0x11, !P3 ;  /* 0x000000110000780c */ /* 0x000fda0005f21670 */
[----:B0-----:R-:W-:-:S05]  /*5030*/  @!P1 IMAD R7, R64, R88, RZ ;  /* 0x0000005840079224 */ /* 0x001fca00078e02ff */
[----:B------:R0:W-:Y:S01]  /*5040*/  @!P1 STG.E.U8 desc[UR38][R72.64+0x10], R7 ;  /* 0x0000100748009986 */ /* 0x0001e2000c101126 */
[----:B------:R-:W-:Y:S01]  /*5050*/  ISETP.LT.OR P1, PT, R0, 0x12, !P3 ;  /* 0x000000120000780c */ /* 0x000fe20005f21670 */
[----:B0-----:R-:W-:-:S12]  /*5060*/  @!P5 IMAD R7, R70, R88, RZ ;  /* 0x000000584607d224 */ /* 0x001fd800078e02ff */
[----:B------:R-:W-:-:S05]  /*5070*/  @!P1 IMAD R65, R65, R88, RZ ;  /* 0x0000005841419224 */ /* 0x000fca00078e02ff */
[----:B------:R-:W-:Y:S01]  /*5080*/  @!P1 STG.E.U8 desc[UR38][R72.64+0x11], R65 ;  /* 0x0000114148009986 */ /* 0x000fe2000c101126 */
[C---:B------:R-:W-:Y:S02]  /*5090*/  ISETP.LT.OR P1, PT, R0.reuse, 0x19, !P3 ;  /* 0x000000190000780c */ /* 0x040fe40005f21670 */
[----:B------:R-:W-:Y:S01]  /*50a0*/  ISETP.LT.OR P3, PT, R0, 0x1a, !P3 ;  /* 0x0000001a0000780c */ /* 0x000fe20005f61670 */
[----:B------:R0:W-:Y:S04]  /*50b0*/  @!P2 STG.E.U8 desc[UR38][R104.64+0x10], R57 ;  /* 0x000010396800a986 */ /* 0x0001e8000c101126 */
[----:B------:R-:W-:Y:S06]  /*50c0*/  @!P4 STG.E.U8 desc[UR38][R106.64+0x11], R67 ;  /* 0x000011436a00c986 */ /* 0x000fec000c101126 */
[----:B------:R-:W-:-:S02]  /*50d0*/  @!P1 IMAD R59, R68, R88, RZ ;  /* 0x00000058443b9224 */ /* 0x000fc400078e02ff */
[----:B------:R-:W-:-:S03]  /*50e0*/  @!P3 IMAD R69, R69, R88, RZ ;  /* 0x000000584545b224 */ /* 0x000fc600078e02ff */
[----:B------:R-:W-:Y:S01]  /*50f0*/  @!P1 STG.E.U8 desc[UR38][R72.64+0x18], R59 ;  /* 0x0000183b48009986 */ /* 0x000fe2000c101126 */
[----:B------:R-:W-:-:S03]  /*5100*/  IADD3 R56, P1, R8, R95, RZ ;  /* 0x0000005f08387210 */ /* 0x000fc60007f3e0ff */
[----:B------:R-:W-:Y:S02]  /*5110*/  @!P3 STG.E.U8 desc[UR38][R72.64+0x19], R69 ;  /* 0x000019454800b986 */ /* 0x000fe4000c101126 */
[----:B0-----:R-:W-:Y:S01]  /*5120*/  IMAD.X R57, R9, 0x1, R92, P1 ;  /* 0x0000000109397824 */ /* 0x001fe200008e065c */
[----:B------:R-:W-:Y:S01]  /*5130*/  ISETP.GE.AND P1, PT, R6, 0x101, PT ;  /* 0x000001010600780c */ /* 0x000fe20003f26270 */
[----:B------:R0:W-:Y:S01]  /*5140*/  @!P5 STG.E.U8 desc[UR38][R108.64+0x18], R7 ;  /* 0x000018076c00d986 */ /* 0x0001e2000c101126 */
[C---:B------:R-:W-:Y:S02]  /*5150*/  ISETP.LT.OR P5, PT, R0.reuse, 0x9, !P0 ;  /* 0x000000090000780c */ /* 0x040fe400047a1670 */
[C---:B------:R-:W-:Y:S01]  /*5160*/  ISETP.LT.OR P2, PT, R0.reuse, 0x1, !P1 ;  /* 0x000000010000780c */ /* 0x040fe20004f41670 */
[----:B------:R-:W-:Y:S01]  /*5170*/  @!P6 STG.E.U8 desc[UR38][R110.64+0x19], R71 ;  /* 0x000019476e00e986 */ /* 0x000fe2000c101126 */
[----:B------:R-:W-:-:S11]  /*5180*/  ISETP.LT.OR P6, PT, R0, 0xa, !P0 ;  /* 0x0000000a0000780c */ /* 0x000fd600047c1670 */
[-C--:B------:R-:W-:Y:S02]  /*5190*/  @!P2 IMAD R61, R40, R88.reuse, RZ ;  /* 0x00000058283da224 */ /* 0x080fe400078e02ff */
[----:B------:R-:W-:-:S03]  /*51a0*/  @!P6 IMAD R47, R47, R88, RZ ;  /* 0x000000582f2fe224 */ /* 0x000fc600078e02ff */
[----:B------:R-:W-:Y:S01]  /*51b0*/  @!P2 STG.E.U8 desc[UR38][R56.64], R61 ;  /* 0x0000003d3800a986 */ /* 0x000fe2000c101126 */
[----:B------:R-:W-:-:S13]  /*51c0*/  ISETP.LT.OR P2, PT, R0, 0x2, !P1 ;  /* 0x000000020000780c */ /* 0x000fda0004f41670 */
[----:B------:R-:W-:-:S05]  /*51d0*/  @!P2 IMAD R63, R41, R88, RZ ;  /* 0x00000058293fa224 */ /* 0x000fca00078e02ff */
[----:B------:R-:W-:Y:S01]  /*51e0*/  @!P2 STG.E.U8 desc[UR38][R56.64+0x1], R63 ;  /* 0x0000013f3800a986 */ /* 0x000fe2000c101126 */
[----:B------:R-:W-:-:S13]  /*51f0*/  ISETP.LT.OR P2, PT, R0, 0x1, !P0 ;  /* 0x000000010000780c */ /* 0x000fda0004741670 */
[----:B------:R-:W-:Y:S01]  /*5200*/  @!P2 IADD3 R40, P3, R56, R94, RZ ;  /* 0x0000005e3828a210 */ /* 0x000fe20007f7e0ff */
[----:B0-----:R-:W-:-:S04]  /*5210*/  @!P2 IMAD R7, R42, R88, RZ ;  /* 0x000000582a07a224 */ /* 0x001fc800078e02ff */
[----:B------:R-:W-:-:S05]  /*5220*/  @!P2 IMAD.X R41, R57, 0x1, R91, P3 ;  /* 0x000000013929a824 */ /* 0x000fca00018e065b */
[----:B------:R0:W-:Y:S01]  /*5230*/  @!P2 STG.E.U8 desc[UR38][R40.64], R7 ;  /* 0x000000072800a986 */ /* 0x0001e2000c101126 */
[----:B------:R-:W-:Y:S01]  /*5240*/  ISETP.LT.OR P2, PT, R0, 0x2, !P0 ;  /* 0x000000020000780c */ /* 0x000fe20004741670 */
[----:B0-----:R-:W-:-:S12]  /*5250*/  @!P5 IMAD R7, R46, R88, RZ ;  /* 0x000000582e07d224 */ /* 0x001fd800078e02ff */
[----:B------:R-:W-:Y:S01]  /*5260*/  @!P2 IADD3 R58, P3, R94, R56, RZ ;  /* 0x000000385e3aa210 */ /* 0x000fe20007f7e0ff */
[----:B------:R-:W-:-:S04]  /*5270*/  @!P2 IMAD R43, R43, R88, RZ ;  /* 0x000000582b2ba224 */ /* 0x000fc800078e02ff */
[----:B------:R-:W-:Y:S01]  /*5280*/  @!P2 IMAD.X R59, R91, 0x1, R57, P3 ;  /* 0x000000015b3ba824 */ /* 0x000fe200018e0639 */
[----:B------:R-:W-:-:S04]  /*5290*/  ISETP.LT.OR P3, PT, R0, 0x12, !P1 ;  /* 0x000000120000780c */ /* 0x000fc80004f61670 */
[----:B------:R0:W-:Y:S01]  /*52a0*/  @!P2 STG.E.U8 desc[UR38][R58.64+0x1], R43 ;  /* 0x0000012b3a00a986 */ /* 0x0001e2000c101126 */
[----:B------:R-:W-:-:S08]  /*52b0*/  ISETP.LT.OR P2, PT, R0, 0x9, !P1 ;  /* 0x000000090000780c */ /* 0x000fd00004f41670 */
[----:B------:R-:W-:Y:S02]  /*52c0*/  @!P3 IMAD R49, R49, R88, RZ ;  /* 0x000000583131b224 */ /* 0x000fe400078e02ff */
[----:B0-----:R-:W-:-:S03]  /*52d0*/  IMAD R43, R5, 0x180, RZ ;  /* 0x00000180052b7824 */ /* 0x001fc600078e02ff */
[----:B------:R-:W-:-:S05]  /*52e0*/  @!P2 IMAD R61, R44, R88, RZ ;  /* 0x000000582c3da224 */ /* 0x000fca00078e02ff */
[----:B------:R-:W-:Y:S01]  /*52f0*/  @!P2 STG.E.U8 desc[UR38][R56.64+0x8], R61 ;  /* 0x0000083d3800a986 */ /* 0x000fe2000c101126 */
[----:B------:R-:W-:-:S13]  /*5300*/  ISETP.LT.OR P2, PT, R0, 0xa, !P1 ;  /* 0x0000000a0000780c */ /* 0x000fda0004f41670 */
[----:B------:R-:W-:-:S05]  /*5310*/  @!P2 IMAD R45, R45, R88, RZ ;  /* 0x000000582d2da224 */ /* 0x000fca00078e02ff */
[----:B------:R-:W-:Y:S01]  /*5320*/  @!P2 STG.E.U8 desc[UR38][R56.64+0x9], R45 ;  /* 0x0000092d3800a986 */ /* 0x000fe2000c101126 */
[----:B------:R-:W-:-:S03]  /*5330*/  ISETP.LT.OR P2, PT, R0, 0x11, !P1 ;  /* 0x000000110000780c */ /* 0x000fc60004f41670 */
[----:B------:R0:W-:Y:S01]  /*5340*/  @!P5 STG.E.U8 desc[UR38][R14.64+0x8], R7 ;  /* 0x000008070e00d986 */ /* 0x0001e2000c101126 */
[----:B------:R-:W-:-:S03]  /*5350*/  ISETP.LT.OR P5, PT, R0, 0x11, !P0 ;  /* 0x000000110000780c */ /* 0x000fc600047a1670 */
[----:B------:R1:W-:Y:S01]  /*5360*/  @!P6 STG.E.U8 desc[UR38][R20.64+0x9], R47 ;  /* 0x0000092f1400e986 */ /* 0x0003e2000c101126 */
[----:B------:R-:W-:-:S03]  /*5370*/  ISETP.LT.OR P6, PT, R0, 0x12, !P0 ;  /* 0x000000120000780c */ /* 0x000fc600047c1670 */
[----:B------:R-:W-:Y:S01]  /*5380*/  @!P3 STG.E.U8 desc[UR38][R56.64+0x11], R49 ;  /* 0x000011313800b986 */ /* 0x000fe2000c101126 */
[----:B------:R-:W-:Y:S01]  /*5390*/  ISETP.LT.OR P3, PT, R0, 0x19, !P1 ;  /* 0x000000190000780c */ /* 0x000fe20004f61670 */
[----:B------:R-:W-:Y:S01]  /*53a0*/  @!P2 IMAD R41, R48, R88, RZ ;  /* 0x000000583029a224 */ /* 0x000fe200078e02ff */
[----:B------:R-:W-:-:S03]  /*53b0*/  ISETP.LT.OR P1, PT, R0, 0x1a, !P1 ;  /* 0x0000001a0000780c */ /* 0x000fc60004f21670 */
[-C--:B0-----:R-:W-:Y:S01]  /*53c0*/  @!P5 IMAD R7, R50, R88.reuse, RZ ;  /* 0x000000583207d224 */ /* 0x081fe200078e02ff */
[----:B------:R0:W-:Y:S01]  /*53d0*/  @!P2 STG.E.U8 desc[UR38][R56.64+0x10], R41 ;  /* 0x000010293800a986 */ /* 0x0001e2000c101126 */
[C---:B------:R-:W-:Y:S02]  /*53e0*/  ISETP.LT.OR P2, PT, R0.reuse, 0x19, !P0 ;  /* 0x000000190000780c */ /* 0x040fe40004741670 */
[-C--:B------:R-:W-:Y:S01]  /*53f0*/  @!P6 IMAD R51, R51, R88.reuse, RZ ;  /* 0x000000583333e224 */ /* 0x080fe200078e02ff */
[----:B------:R2:W-:Y:S01]  /*5400*/  @!P5 STG.E.U8 desc[UR38][R10.64+0x10], R7 ;  /* 0x000010070a00d986 */ /* 0x0005e2000c101126 */
[----:B------:R-:W-:Y:S02]  /*5410*/  ISETP.LT.OR P5, PT, R0, 0x1a, !P0 ;  /* 0x0000001a0000780c */ /* 0x000fe400047a1670 */
[-C--:B-1----:R-:W-:Y:S01]  /*5420*/  @!P3 IMAD R21, R52, R88.reuse, RZ ;  /* 0x000000583415b224 */ /* 0x082fe200078e02ff */
[----:B------:R1:W-:Y:S01]  /*5430*/  @!P6 STG.E.U8 desc[UR38][R12.64+0x11], R51 ;  /* 0x000011330c00e986 */ /* 0x0003e2000c101126 */
[----:B------:R-:W-:-:S03]  /*5440*/  @!P1 IMAD R53, R53, R88, RZ ;  /* 0x0000005835359224 */ /* 0x000fc600078e02ff */
[----:B------:R-:W-:Y:S02]  /*5450*/  @!P3 STG.E.U8 desc[UR38][R56.64+0x18], R21 ;  /* 0x000018153800b986 */ /* 0x000fe4000c101126 */
[----:B------:R-:W-:Y:S01]  /*5460*/  @!P2 IADD3 R14, P0, P4, R94, R8, R95 ;  /* 0x000000085e0ea210 */ /* 0x000fe20007c1e05f */
[-C--:B0-----:R-:W-:Y:S01]  /*5470*/  @!P2 IMAD R41, R54, R88.reuse, RZ ;  /* 0x000000583629a224 */ /* 0x081fe200078e02ff */
[----:B------:R-:W-:Y:S01]  /*5480*/  @!P1 STG.E.U8 desc[UR38][R56.64+0x19], R53 ;  /* 0x0000193538009986 */ /* 0x000fe2000c101126 */
[----:B--2---:R-:W-:Y:S01]  /*5490*/  IMAD.WIDE.U32 R10, R4, 0x180, R8 ;  /* 0x00000180040a7825 */ /* 0x004fe200078e0008 */
[----:B------:R-:W-:Y:S02]  /*54a0*/  @!P2 IADD3.X R15, R91, R9, R92, P0, P4 ;  /* 0x000000095b0fa210 */ /* 0x000fe400007e845c */
[C---:B------:R-:W-:Y:S01]  /*54b0*/  ISETP.GE.AND P0, PT, R6.reuse, 0x181, PT ;  /* 0x000001810600780c */ /* 0x040fe20003f06270 */
[----:B------:R-:W-:Y:S01]  /*54c0*/  @!P5 IMAD R55, R55, R88, RZ ;  /* 0x000000583737d224 */ /* 0x000fe200078e02ff */
[----:B------:R-:W-:Y:S01]  /*54d0*/  ISETP.GE.AND P4, PT, R6, 0x189, PT ;  /* 0x000001890600780c */ /* 0x000fe20003f86270 */
[----:B------:R0:W-:Y:S01]  /*54e0*/  @!P2 STG.E.U8 desc[UR38][R14.64+0x18], R41 ;  /* 0x000018290e00a986 */ /* 0x0001e2000c101126 */
[----:B------:R-:W-:Y:S01]  /*54f0*/  ISETP.LT.OR P3, PT, R0, 0x1, !P0 ;  /* 0x000000010000780c */ /* 0x000fe20004761670 */
[----:B------:R-:W-:Y:S01]  /*5500*/  IMAD.IADD R5, R43, 0x1, R11 ;  /* 0x000000012b057824 */ /* 0x000fe200078e020b */
[----:B-1----:R-:W-:-:S04]  /*5510*/  @!P5 IADD3 R12, P1, P2, R94, R8, R95 ;  /* 0x000000085e0cd210 */ /* 0x002fc80007a3e05f */
[----:B------:R-:W-:Y:S02]  /*5520*/  @!P5 IADD3.X R13, R91, R9, R92, P1, P2 ;  /* 0x000000095b0dd210 */ /* 0x000fe40000fe445c */
[C---:B------:R-:W-:Y:S02]  /*5530*/  ISETP.LT.OR P1, PT, R0.reuse, 0x1, !P4 ;  /* 0x000000010000780c */ /* 0x040fe40006721670 */
[C---:B------:R-:W-:Y:S01]  /*5540*/  ISETP.LT.OR P2, PT, R0.reuse, 0x2, !P0 ;  /* 0x000000020000780c */ /* 0x040fe20004741670 */
[----:B------:R1:W-:Y:S01]  /*5550*/  @!P5 STG.E.U8 desc[UR38][R12.64+0x19], R55 ;  /* 0x000019370c00d986 */ /* 0x0003e2000c101126 */
[----:B------:R-:W-:Y:S01]  /*5560*/  ISETP.LT.OR P5, PT, R0, 0x2, !P4 ;  /* 0x000000020000780c */ /* 0x000fe200067a1670 */
[----:B------:R-:W-:Y:S02]  /*5570*/  @!P3 IMAD R9, R24, R88, RZ ;  /* 0x000000581809b224 */ /* 0x000fe400078e02ff */
[----:B------:R-:W-:-:S05]  /*5580*/  @!P3 IMAD.MOV.U32 R4, RZ, RZ, R10 ;  /* 0x000000ffff04b224 */ /* 0x000fca00078e000a */
[----:B------:R2:W-:Y:S01]  /*5590*/  @!P3 STG.E.U8 desc[UR38][R4.64], R9 ;  /* 0x000000090400b986 */ /* 0x0005e2000c101126 */
[----:B------:R-:W-:Y:S01]  /*55a0*/  @!P1 IADD3 R6, P3, R94, R10, RZ ;  /* 0x0000000a5e069210 */ /* 0x000fe20007f7e0ff */
[-C--:B0-----:R-:W-:Y:S02]  /*55b0*/  @!P1 IMAD R15, R26, R88.reuse, RZ ;  /* 0x000000581a0f9224 */ /* 0x081fe400078e02ff */
[----:B------:R-:W-:Y:S02]  /*55c0*/  @!P2 IMAD R25, R25, R88, RZ ;  /* 0x000000581919a224 */ /* 0x000fe400078e02ff */
[----:B------:R-:W-:Y:S02]  /*55d0*/  @!P2 IMAD.MOV.U32 R8, RZ, RZ, R10 ;  /* 0x000000ffff08a224 */ /* 0x000fe400078e000a */
[----:B------:R-:W-:Y:S01]  /*55e0*/  @!P1 IMAD.X R7, R5, 0x1, R91, P3 ;  /* 0x0000000105079824 */ /* 0x000fe200018e065b */
[----:B-1----:R-:W-:Y:S01]  /*55f0*/  @!P5 IADD3 R12, P3, R94, R10, RZ ;  /* 0x0000000a5e0cd210 */ /* 0x002fe20007f7e0ff */
[----:B------:R-:W-:-:S02]  /*5600*/  @!P5 IMAD R27, R27, R88, RZ ;  /* 0x000000581b1bd224 */ /* 0x000fc400078e02ff */
[----:B--2---:R-:W-:Y:S02]  /*5610*/  @!P2 IMAD.MOV.U32 R9, RZ, RZ, R5 ;  /* 0x000000ffff09a224 */ /* 0x004fe400078e0005 */
[----:B------:R-:W-:Y:S01]  /*5620*/  @!P5 IMAD.X R13, R5, 0x1, R91, P3 ;  /* 0x00000001050dd824 */ /* 0x000fe200018e065b */
[C---:B------:R-:W-:Y:S02]  /*5630*/  ISETP.LT.OR P3, PT, R0.reuse, 0xa, !P0 ;  /* 0x0000000a0000780c */ /* 0x040fe40004761670 */
[----:B------:R-:W-:Y:S01]  /*5640*/  @!P2 STG.E.U8 desc[UR38][R8.64+0x1], R25 ;  /* 0x000001190800a986 */ /* 0x000fe2000c101126 */
[----:B------:R-:W-:-:S03]  /*5650*/  ISETP.LT.OR P2, PT, R0, 0x9, !P0 ;  /* 0x000000090000780c */ /* 0x000fc60004741670 */
[----:B------:R0:W-:Y:S01]  /*5660*/  @!P1 STG.E.U8 desc[UR38][R6.64], R15 ;  /* 0x0000000f06009986 */ /* 0x0001e2000c101126 */
[----:B------:R-:W-:-:S03]  /*5670*/  ISETP.LT.OR P1, PT, R0, 0x9, !P4 ;  /* 0x000000090000780c */ /* 0x000fc60006721670 */
[----:B------:R-:W-:Y:S01]  /*5680*/  @!P5 STG.E.U8 desc[UR38][R12.64+0x1], R27 ;  /* 0x0000011b0c00d986 */ /* 0x000fe2000c101126 */
[----:B------:R-:W-:Y:S02]  /*5690*/  ISETP.LT.OR P5, PT, R0, 0xa, !P4 ;  /* 0x0000000a0000780c */ /* 0x000fe400067a1670 */
[----:B------:R-:W-:-:S03]  /*56a0*/  @!P3 IMAD R29, R29, R88, RZ ;  /* 0x000000581d1db224 */ /* 0x000fc600078e02ff */
[-C--:B------:R-:W-:Y:S02]  /*56b0*/  @!P2 IMAD R11, R28, R88.reuse, RZ ;  /* 0x000000581c0ba224 */ /* 0x080fe400078e02ff */
[----:B------:R-:W-:Y:S02]  /*56c0*/  @!P2 IMAD.MOV.U32 R4, RZ, RZ, R10 ;  /* 0x000000ffff04a224 */ /* 0x000fe400078e000a */
[----:B0-----:R-:W-:-:S03]  /*56d0*/  @!P1 IMAD R15, R30, R88, RZ ;  /* 0x000000581e0f9224 */ /* 0x001fc600078e02ff */
[----:B------:R0:W-:Y:S01]  /*56e0*/  @!P2 STG.E.U8 desc[UR38][R4.64+0x8], R11 ;  /* 0x0000080b0400a986 */ /* 0x0001e2000c101126 */
[----:B------:R-:W-:Y:S01]  /*56f0*/  @!P1 IADD3 R6, P2, R94, R10, RZ ;  /* 0x0000000a5e069210 */ /* 0x000fe20007f5e0ff */
[----:B------:R-:W-:-:S04]  /*5700*/  @!P5 IMAD R31, R31, R88, RZ ;  /* 0x000000581f1fd224 */ /* 0x000fc800078e02ff */
[----:B------:R-:W-:Y:S01]  /*5710*/  @!P1 IMAD.X R7, R5, 0x1, R91, P2 ;  /* 0x0000000105079824 */ /* 0x000fe200010e065b */
[----:B------:R-:W-:Y:S01]  /*5720*/  ISETP.LT.OR P2, PT, R0, 0x11, !P0 ;  /* 0x000000110000780c */ /* 0x000fe20004741670 */
[----:B0-----:R-:W-:-:S05]  /*5730*/  @!P3 IMAD.MOV.U32 R4, RZ, RZ, R10 ;  /* 0x000000ffff04b224 */ /* 0x001fca00078e000a */
[----:B------:R0:W-:Y:S01]  /*5740*/  @!P3 STG.E.U8 desc[UR38][R4.64+0x9], R29 ;  /* 0x0000091d0400b986 */ /* 0x0001e2000c101126 */
[----:B------:R-:W-:-:S06]  /*5750*/  @!P5 IADD3 R8, P3, R94, R10, RZ ;  /* 0x0000000a5e08d210 */ /* 0x000fcc0007f7e0ff */
[----:B------:R-:W-:Y:S01]  /*5760*/  @!P2 IMAD R11, R32, R88, RZ ;  /* 0x00000058200ba224 */ /* 0x000fe200078e02ff */
[----:B------:R1:W-:Y:S01]  /*5770*/  @!P1 STG.E.U8 desc[UR38][R6.64+0x8], R15 ;  /* 0x0000080f06009986 */ /* 0x0003e2000c101126 */
[C---:B------:R-:W-:Y:S01]  /*5780*/  ISETP.LT.OR P1, PT, R0.reuse, 0x12, !P0 ;  /* 0x000000120000780c */ /* 0x040fe20004721670 */
[----:B------:R-:W-:Y:S01]  /*5790*/  @!P5 IMAD.X R9, R5, 0x1, R91, P3 ;  /* 0x000000010509d824 */ /* 0x000fe200018e065b */
[----:B------:R-:W-:-:S04]  /*57a0*/  ISETP.LT.OR P3, PT, R0, 0x11, !P4 ;  /* 0x000000110000780c */ /* 0x000fc80006761670 */
[----:B------:R-:W-:Y:S01]  /*57b0*/  @!P5 STG.E.U8 desc[UR38][R8.64+0x9], R31 ;  /* 0x0000091f0800d986 */ /* 0x000fe2000c101126 */
[----:B0-----:R-:W-:-:S05]  /*57c0*/  @!P2 IMAD.MOV.U32 R4, RZ, RZ, R10 ;  /* 0x000000ffff04a224 */ /* 0x001fca00078e000a */
[----:B------:R0:W-:Y:S01]  /*57d0*/  @!P2 STG.E.U8 desc[UR38][R4.64+0x10], R11 ;  /* 0x0000100b0400a986 */ /* 0x0001e2000c101126 */
[----:B------:R-:W-:Y:S01]  /*57e0*/  ISETP.LT.OR P2, PT, R0, 0x12, !P4 ;  /* 0x000000120000780c */ /* 0x000fe20006741670 */
[----:B------:R-:W-:Y:S01]  /*57f0*/  @!P1 IMAD R33, R33, R88, RZ ;  /* 0x0000005821219224 */ /* 0x000fe200078e02ff */
[----:B-1----:R-:W-:Y:S01]  /*5800*/  @!P3 IADD3 R6, P5, R94, R10, RZ ;  /* 0x0000000a5e06b210 */ /* 0x002fe20007fbe0ff */
[----:B------:R-:W-:-:S04]  /*5810*/  @!P3 IMAD R21, R34, R88, RZ ;  /* 0x000000582215b224 */ /* 0x000fc800078e02ff */
[----:B------:R-:W-:Y:S01]  /*5820*/  @!P3 IMAD.X R7, R5, 0x1, R91, P5 ;  /* 0x000000010507b824 */ /* 0x000fe200028e065b */
[C---:B------:R-:W-:Y:S02]  /*5830*/  ISETP.LT.OR P5, PT, R0.reuse, 0x19, !P4 ;  /* 0x000000190000780c */ /* 0x040fe400067a1670 */
[----:B------:R-:W-:Y:S01]  /*5840*/  ISETP.LT.OR P4, PT, R0, 0x1a, !P4 ;  /* 0x0000001a0000780c */ /* 0x000fe20006781670 */
[----:B0-----:R-:W-:Y:S02]  /*5850*/  @!P1 IMAD.MOV.U32 R4, RZ, RZ, R10 ;  /* 0x000000ffff049224 */ /* 0x001fe400078e000a */
[----:B------:R-:W-:-:S03]  /*5860*/  @!P2 IMAD R35, R35, R88, RZ ;  /* 0x000000582323a224 */ /* 0x000fc600078e02ff */
[----:B------:R0:W-:Y:S01]  /*5870*/  @!P1 STG.E.U8 desc[UR38][R4.64+0x11], R33 ;  /* 0x0000112104009986 */ /* 0x0001e2000c101126 */
[C---:B------:R-:W-:Y:S02]  /*5880*/  ISETP.LT.OR P1, PT, R0.reuse, 0x19, !P0 ;  /* 0x000000190000780c */ /* 0x040fe40004721670 */
[----:B------:R-:W-:Y:S01]  /*5890*/  ISETP.LT.OR P0, PT, R0, 0x1a, !P0 ;  /* 0x0000001a0000780c */ /* 0x000fe20004701670 */
[----:B------:R1:W-:Y:S01]  /*58a0*/  @!P3 STG.E.U8 desc[UR38][R6.64+0x10], R21 ;  /* 0x000010150600b986 */ /* 0x0003e2000c101126 */
[----:B------:R-:W-:Y:S01]  /*58b0*/  @!P2 IADD3 R8, P3, R94, R10, RZ ;  /* 0x0000000a5e08a210 */ /* 0x000fe20007f7e0ff */
[-C--:B------:R-:W-:Y:S02]  /*58c0*/  @!P5 IMAD R27, R38, R88.reuse, RZ ;  /* 0x00000058261bd224 */ /* 0x080fe400078e02ff */
[----:B------:R-:W-:Y:S02]  /*58d0*/  @!P4 IMAD R39, R39, R88, RZ ;  /* 0x000000582727c224 */ /* 0x000fe400078e02ff */
[----:B------:R-:W-:Y:S01]  /*58e0*/  @!P2 IMAD.X R9, R5, 0x1, R91, P3 ;  /* 0x000000010509a824 */ /* 0x000fe200018e065b */
[----:B------:R-:W-:-:S03]  /*58f0*/  @!P5 IADD3 R12, P3, R94, R10, RZ ;  /* 0x0000000a5e0cd210 */ /* 0x000fc60007f7e0ff */
[----:B------:R-:W-:Y:S01]  /*5900*/  @!P1 IMAD R25, R36, R88, RZ ;  /* 0x0000005824199224 */ /* 0x000fe200078e02ff */
[----:B------:R1:W-:Y:S01]  /*5910*/  @!P2 STG.E.U8 desc[UR38][R8.64+0x11], R35 ;  /* 0x000011230800a986 */ /* 0x0003e2000c101126 */
[----:B------:R-:W-:Y:S01]  /*5920*/  @!P5 IMAD.X R13, R5, 0x1, R91, P3 ;  /* 0x00000001050dd824 */ /* 0x000fe200018e065b */
[----:B------:R-:W-:Y:S01]  /*5930*/  @!P4 IADD3 R14, P3, R94, R10, RZ ;  /* 0x0000000a5e0ec210 */ /* 0x000fe20007f7e0ff */
[----:B0-----:R-:W-:Y:S02]  /*5940*/  @!P1 IMAD.MOV.U32 R4, RZ, RZ, R10 ;  /* 0x000000ffff049224 */ /* 0x001fe400078e000a */
[----:B------:R-:W-:Y:S02]  /*5950*/  @!P0 IMAD R37, R37, R88, RZ ;  /* 0x0000005825258224 */ /* 0x000fe400078e02ff */
[----:B------:R-:W-:Y:S01]  /*5960*/  @!P0 IMAD.MOV.U32 R11, RZ, RZ, R5 ;  /* 0x000000ffff0b8224 */ /* 0x000fe200078e0005 */
[----:B------:R1:W-:Y:S01]  /*5970*/  @!P1 STG.E.U8 desc[UR38][R4.64+0x18], R25 ;  /* 0x0000181904009986 */ /* 0x0003e2000c101126 */
[----:B------:R-:W-:-:S03]  /*5980*/  @!P4 IMAD.X R15, R5, 0x1, R91, P3 ;  /* 0x00000001050fc824 */ /* 0x000fc600018e065b */
[----:B------:R1:W-:Y:S04]  /*5990*/  @!P0 STG.E.U8 desc[UR38][R10.64+0x19], R37 ;  /* 0x000019250a008986 */ /* 0x0003e8000c101126 */
[----:B------:R1:W-:Y:S04]  /*59a0*/  @!P5 STG.E.U8 desc[UR38][R12.64+0x18], R27 ;  /* 0x0000181b0c00d986 */ /* 0x0003e8000c101126 */
[----:B------:R1:W-:Y:S02]  /*59b0*/  @!P4 STG.E.U8 desc[UR38][R14.64+0x19], R39 ;  /* 0x000019270e00c986 */ /* 0x0003e4000c101126 */
.L_x_69:
[----:B------:R-:W-:Y:S05]  /*59c0*/  BSYNC B0 ;  /* 0x0000000000007941 */ /* 0x000fea0003800000 */
.L_x_29:
[----:B------:R-:W-:Y:S01]  /*59d0*/  IADD3 R16, P0, R16, UR36, RZ ;  /* 0x0000002410107c10 */ /* 0x000fe2000ff1e0ff */
[----:B------:R-:W-:Y:S01]  /*59e0*/  ULDC.64 UR4, c[0x0][0x650] ;  /* 0x0001940000047ab9 */ /* 0x000fe20000000a00 */
[----:B------:R-:W-:Y:S01]  /*59f0*/  PRMT R0, RZ, 0x7610, R0 ;  /* 0x00007610ff007816 */ /* 0x000fe20000000000 */
[----:B------:R-:W-:Y:S01]  /*5a00*/  IMAD.MOV.U32 R98, RZ, RZ, -0x1 ;  /* 0xffffffffff627424 */ /* 0x000fe200078e00ff */
[----:B------:R-:W-:Y:S01]  /*5a10*/  IADD3.X R17, R17, UR42, RZ, P0, !PT ;  /* 0x0000002a11117c10 */ /* 0x000fe200087fe4ff */
[----:B------:R-:W-:Y:S01]  /*5a20*/  IMAD.MOV.U32 R100, RZ, RZ, -0x1 ;  /* 0xffffffffff647424 */ /* 0x000fe200078e00ff */
[----:B------:R-:W-:-:S04]  /*5a30*/  ISETP.GE.U32.AND P0, PT, R16, UR4, PT ;  /* 0x0000000410007c0c */ /* 0x000fc8000bf06070 */
[----:B------:R-:W-:-:S13]  /*5a40*/  ISETP.GE.U32.AND.EX P0, PT, R17, UR5, PT, P0 ;  /* 0x0000000511007c0c */ /* 0x000fda000bf06100 */
[----:B------:R-:W-:Y:S05]  /*5a50*/  @P0 BRA `(.L_x_70) ;  /* 0x0000000400640947 */ /* 0x000fea0003800000 */
[----:B-1----:R-:W1:Y:S01]  /*5a60*/  S2R R12, SR_CTAID.X ;  /* 0x00000000000c7919 */ /* 0x002e620000002500 */
[----:B------:R-:W3:Y:S01]  /*5a70*/  LDC.64 R10, c[0x0][0x628] ;  /* 0x00018a00ff0a7b82 */ /* 0x000ee20000000a00 */
[----:B------:R-:W-:Y:S01]  /*5a80*/  ULDC UR4, c[0x0][0x150] ;  /* 0x0000540000047ab9 */ /* 0x000fe20000000800 */
[----:B------:R-:W-:Y:S01]  /*5a90*/  IMAD.MOV.U32 R8, RZ, RZ, R16 ;  /* 0x000000ffff087224 */ /* 0x000fe200078e0010 */
[----:B------:R-:W4:Y:S01]  /*5aa0*/  S2R R24, SR_CTAID.Y ;  /* 0x0000000000187919 */ /* 0x000f220000002600 */
[----:B------:R-:W-:-:S04]  /*5ab0*/  IMAD.MOV.U32 R9, RZ, RZ, R17 ;  /* 0x000000ffff097224 */ /* 0x000fc800078e0011 */
[----:B------:R-:W0:Y:S08]  /*5ac0*/  LDC R21, c[0x0][0x144] ;  /* 0x00005100ff157b82 */ /* 0x000e300000000800 */
[----:B------:R-:W0:Y:S08]  /*5ad0*/  LDC R0, c[0x0][0x630] ;  /* 0x00018c00ff007b82 */ /* 0x000e300000000800 */
[----:B------:R-:W0:Y:S01]  /*5ae0*/  LDC.64 R14, c[0x0][0x620] ;  /* 0x00018800ff0e7b82 */ /* 0x000e220000000a00 */
[----:B---3--:R-:W-:-:S04]  /*5af0*/  ISETP.NE.U32.AND P0, PT, R10, RZ, PT ;  /* 0x000000ff0a00720c */ /* 0x008fc80003f05070 */
[----:B------:R-:W-:Y:S02]  /*5b00*/  ISETP.NE.AND.EX P0, PT, R11, RZ, PT, P0 ;  /* 0x000000ff0b00720c */ /* 0x000fe40003f05300 */
[----:B-1----:R-:W-:-:S05]  /*5b10*/  I2FP.F32.U32 R3, R12 ;  /* 0x0000000c00037245 */ /* 0x002fca0000201000 */
[----:B------:R-:W-:-:S04]  /*5b20*/  FMUL R3, R3, UR4 ;  /* 0x0000000403037c20 */ /* 0x000fc80008400000 */
[----:B------:R1:W3:Y:S02]  /*5b30*/  F2I.U32.TRUNC.NTZ R20, R3 ;  /* 0x0000000300147305 */ /* 0x0002e4000020f000 */
[----:B----4-:R-:W-:Y:S05]  /*5b40*/  @!P0 BRA `(.L_x_71) ;  /* 0x0000000000288947 */ /* 0x010fea0003800000 */
[----:B-1----:R-:W1:Y:S02]  /*5b50*/  LDC R3, c[0x0][0x634] ;  /* 0x00018d00ff037b82 */ /* 0x002e640000000800 */
[----:B-1----:R-:W-:-:S05]  /*5b60*/  IADD3 R3, P0, R16, R3, RZ ;  /* 0x0000000310037210 */ /* 0x002fca0007f1e0ff */
[----:B------:R-:W-:-:S04]  /*5b70*/  IMAD.X R13, RZ, RZ, R17, P0 ;  /* 0x000000ffff0d7224 */ /* 0x000fc800000e0611 */
[----:B------:R-:W-:-:S04]  /*5b80*/  IMAD.WIDE.U32 R4, R13, R10, RZ ;  /* 0x0000000a0d047225 */ /* 0x000fc800078e00ff */
[----:B--2---:R-:W-:-:S04]  /*5b90*/  IMAD.WIDE.U32 R6, P0, R3, R11, R4 ;  /* 0x0000000b03067225 */ /* 0x004fc80007800004 */
[----:B------:R-:W-:-:S04]  /*5ba0*/  IMAD.WIDE.U32 R4, R3, R10, RZ ;  /* 0x0000000a03047225 */ /* 0x000fc800078e00ff */
[----:B------:R-:W-:Y:S01]  /*5bb0*/  IMAD.X R9, RZ, RZ, RZ, P0 ;  /* 0x000000ffff097224 */ /* 0x000fe200000e06ff */
[----:B------:R-:W-:Y:S01]  /*5bc0*/  IADD3 RZ, P0, R5, R6, RZ ;  /* 0x0000000605ff7210 */ /* 0x000fe20007f1e0ff */
[----:B------:R-:W-:-:S04]  /*5bd0*/  IMAD.MOV.U32 R8, RZ, RZ, R7 ;  /* 0x000000ffff087224 */ /* 0x000fc800078e0007 */
[----:B------:R-:W-:-:S08]  /*5be0*/  IMAD.WIDE.U32.X R8, R13, R11, R8, P0 ;  /* 0x0000000b0d087225 */ /* 0x000fd000000e0408 */
.L_x_71:
[----:B------:R-:W4:Y:S01]  /*5bf0*/  LDC.64 R30, c[0x0][0x640] ;  /* 0x00019000ff1e7b82 */ /* 0x000f220000000a00 */
[-CC-:B0-----:R-:W-:Y:S01]  /*5c00*/  SHF.R.U64 R100, R8, R0.reuse, R9.reuse ;  /* 0x0000000008647219 */ /* 0x181fe20000001209 */
[----:B---3--:R-:W-:Y:S01]  /*5c10*/  IMAD.MOV R20, RZ, RZ, -R20 ;  /* 0x000000ffff147224 */ /* 0x008fe200078e0a14 */
[----:B------:R-:W-:Y:S01]  /*5c20*/  SHF.R.U32.HI R0, RZ, R0, R9 ;  /* 0x00000000ff007219 */ /* 0x000fe20000011609 */
[----:B------:R-:W-:Y:S01]  /*5c30*/  ULDC UR4, c[0x0][0x154] ;  /* 0x0000550000047ab9 */ /* 0x000fe20000000800 */
[----:B-1----:R-:W-:Y:S01]  /*5c40*/  IADD3 R3, P0, RZ, -R100, RZ ;  /* 0x80000064ff037210 */ /* 0x002fe20007f1e0ff */
[----:B------:R-:W-:Y:S02]  /*5c50*/  IMAD R26, R21, R20, R12 ;  /* 0x00000014151a7224 */ /* 0x000fe400078e020c */
[----:B------:R-:W0:Y:S01]  /*5c60*/  LDC R6, c[0x0][0x618] ;  /* 0x00018600ff067b82 */ /* 0x000e220000000800 */
[----:B--2---:R-:W-:Y:S02]  /*5c70*/  IMAD.MOV.U32 R7, RZ, RZ, 0x1 ;  /* 0x00000001ff077424 */ /* 0x004fe400078e00ff */
[----:B------:R-:W-:-:S04]  /*5c80*/  IMAD.X R5, RZ, RZ, ~R0, P0 ;  /* 0x000000ffff057224 */ /* 0x000fc800000e0e00 */
[-C--:B------:R-:W-:Y:S01]  /*5c90*/  IMAD R0, R5, R14.reuse, RZ ;  /* 0x0000000e05007224 */ /* 0x080fe200078e02ff */
[----:B------:R-:W1:Y:S01]  /*5ca0*/  LDC R8, c[0x0][0x608] ;  /* 0x00018200ff087b82 */ /* 0x000e620000000800 */
[----:B------:R-:W-:-:S04]  /*5cb0*/  IMAD.WIDE.U32 R4, R3, R14, R16 ;  /* 0x0000000e03047225 */ /* 0x000fc800078e0010 */
[----:B------:R-:W-:Y:S01]  /*5cc0*/  IMAD R3, R3, R15, R0 ;  /* 0x0000000f03037224 */ /* 0x000fe200078e0200 */
[----:B------:R-:W-:Y:S02]  /*5cd0*/  I2FP.F32.U32 R0, R24 ;  /* 0x0000001800007245 */ /* 0x000fe40000201000 */
[----:B------:R-:W2:Y:S01]  /*5ce0*/  LDC R28, c[0x0][0x658] ;  /* 0x00019600ff1c7b82 */ /* 0x000ea20000000800 */
[----:B------:R-:W-:Y:S01]  /*5cf0*/  IMAD.IADD R3, R5, 0x1, R3 ;  /* 0x0000000105037824 */ /* 0x000fe200078e0203 */
[----:B----4-:R-:W-:Y:S01]  /*5d00*/  ISETP.NE.U32.AND P0, PT, R30, RZ, PT ;  /* 0x000000ff1e00720c */ /* 0x010fe20003f05070 */
[----:B------:R-:W-:Y:S01]  /*5d10*/  FMUL R0, R0, UR4 ;  /* 0x0000000400007c20 */ /* 0x000fe20008400000 */
[----:B------:R-:W-:Y:S02]  /*5d20*/  IMAD.MOV.U32 R5, RZ, RZ, -0x1 ;  /* 0xffffffffff057424 */ /* 0x000fe400078e00ff */
[----:B------:R-:W-:Y:S01]  /*5d30*/  ISETP.NE.AND.EX P0, PT, R31, RZ, PT, P0 ;  /* 0x000000ff1f00720c */ /* 0x000fe20003f05300 */
[----:B------:R3:W4:Y:S01]  /*5d40*/  F2I.U32.TRUNC.NTZ R14, R0 ;  /* 0x00000000000e7305 */ /* 0x000722000020f000 */
[----:B------:R-:W3:Y:S01]  /*5d50*/  LDC R15, c[0x0][0x148] ;  /* 0x00005200ff0f7b82 */ /* 0x000ee20000000800 */
[----:B0-----:R-:W-:-:S02]  /*5d60*/  SHF.R.U64 R12, R4, R6, R3 ;  /* 0x00000006040c7219 */ /* 0x001fc40000001203 */
[----:B------:R-:W-:-:S05]  /*5d70*/  SHF.R.U32.HI R3, RZ, R6, R3 ;  /* 0x00000006ff037219 */ /* 0x000fca0000011603 */
[----:B------:R-:W0:Y:S01]  /*5d80*/  LDC R20, c[0x0][0x600] ;  /* 0x00018000ff147b82 */ /* 0x000e220000000800 */
[-CC-:B-1----:R-:W-:Y:S02]  /*5d90*/  SHF.R.U64 R10, R12, R8.reuse, R3.reuse ;  /* 0x000000080c0a7219 */ /* 0x182fe40000001203 */
[----:B------:R-:W-:-:S05]  /*5da0*/  SHF.R.U32.HI R3, RZ, R8, R3 ;  /* 0x00000008ff037219 */ /* 0x000fca0000011603 */
[----:B------:R-:W1:Y:S01]  /*5db0*/  LDC R25, c[0x0][0x648] ;  /* 0x00019200ff197b82 */ /* 0x000e620000000800 */
[-C--:B--2---:R-:W-:Y:S02]  /*5dc0*/  SHF.L.U32 R4, R5, R28.reuse, RZ ;  /* 0x0000001c05047219 */ /* 0x084fe400000006ff */
[-CC-:B------:R-:W-:Y:S02]  /*5dd0*/  SHF.R.U64 R13, R10, R28.reuse, R3.reuse ;  /* 0x0000001c0a0d7219 */ /* 0x180fe40000001203 */
[----:B------:R-:W-:Y:S02]  /*5de0*/  SHF.R.U32.HI R5, RZ, R28, R3 ;  /* 0x0000001cff057219 */ /* 0x000fe40000011603 */
[----:B------:R-:W-:Y:S01]  /*5df0*/  LOP3.LUT R21, RZ, R4, RZ, 0x33, !PT ;  /* 0x00000004ff157212 */ /* 0x000fe200078e33ff */
[----:B------:R-:W2:Y:S01]  /*5e00*/  LDC R27, c[0x0][0x638] ;  /* 0x00018e00ff1b7b82 */ /* 0x000ea20000000800 */
[----:B------:R-:W-:Y:S01]  /*5e10*/  SHF.L.U32 R28, R7, R28, RZ ;  /* 0x0000001c071c7219 */ /* 0x000fe200000006ff */
[----:B------:R-:W-:-:S06]  /*5e20*/  IMAD.MOV.U32 R4, RZ, RZ, R13 ;  /* 0x000000ffff047224 */ /* 0x000fcc00078e000d */
[----:B------:R-:W0:Y:S01]  /*5e30*/  LDC R29, c[0x0][0x610] ;  /* 0x00018400ff1d7b82 */ /* 0x000e220000000800 */
[----:B----4-:R-:W-:Y:S05]  /*5e40*/  @!P0 BRA `(.L_x_72) ;  /* 0x0000000000288947 */ /* 0x010fea0003800000 */
[----:B---3--:R-:W3:Y:S02]  /*5e50*/  LDC R0, c[0x0][0x64c] ;  /* 0x00019300ff007b82 */ /* 0x008ee40000000800 */
        /* <DEDUP_REMOVED lines=9> */
.L_x_72:
[----:B------:R-:W-:Y:S01]  /*5ef0*/  ISETP.NE.AND P0, PT, R2, 0x1, PT ;  /* 0x000000010200780c */ /* 0x000fe20003f05270 */
[----:B------:R-:W-:Y:S01]  /*5f00*/  IMAD.MOV R14, RZ, RZ, -R14 ;  /* 0x000000ffff0e7224 */ /* 0x000fe200078e0a0e */
[----:B-1-3--:R-:W-:Y:S01]  /*5f10*/  SHF.R.U64 R0, R4, R25, R5 ;  /* 0x0000001904007219 */ /* 0x00afe20000001205 */
[----:B0-----:R-:W-:Y:S01]  /*5f20*/  VIADD R5, R20, 0xffffffff ;  /* 0xffffffff14057836 */ /* 0x001fe20000000000 */
[----:B------:R-:W-:Y:S01]  /*5f30*/  LOP3.LUT R3, R10, R21, RZ, 0xc0, !PT ;  /* 0x000000150a037212 */ /* 0x000fe200078ec0ff */
[----:B------:R-:W-:Y:S02]  /*5f40*/  IMAD.MOV.U32 R6, RZ, RZ, 0x1 ;  /* 0x00000001ff067424 */ /* 0x000fe400078e00ff */
[----:B------:R-:W-:Y:S01]  /*5f50*/  IMAD.MOV R4, RZ, RZ, -R0 ;  /* 0x000000ffff047224 */ /* 0x000fe200078e0a00 */
[----:B------:R-:W-:Y:S01]  /*5f60*/  LOP3.LUT R5, R12, R5, RZ, 0xc0, !PT ;  /* 0x000000050c057212 */ /* 0x000fe200078ec0ff */
[----:B------:R-:W-:Y:S02]  /*5f70*/  IMAD R3, R28, R0, R3 ;  /* 0x000000001c037224 */ /* 0x000fe400078e0203 */
[----:B--2---:R-:W-:-:S02]  /*5f80*/  IMAD R0, R4, R27, R13 ;  /* 0x0000001b04007224 */ /* 0x004fc400078e020d */
[----:B------:R-:W-:Y:S02]  /*5f90*/  @P0 IMAD R26, R15, R14, R24 ;  /* 0x0000000e0f1a0224 */ /* 0x000fe400078e0218 */
[----:B------:R-:W-:Y:S01]  /*5fa0*/  IMAD R4, R0, R20, R5 ;  /* 0x0000001400047224 */ /* 0x000fe200078e0205 */
[----:B------:R-:W-:Y:S01]  /*5fb0*/  PRMT R0, R6, 0x7610, R0 ;  /* 0x0000761006007816 */ /* 0x000fe20000000000 */
[----:B------:R-:W-:-:S05]  /*5fc0*/  IMAD R3, R3, R29, R26 ;  /* 0x0000001d03037224 */ /* 0x000fca00078e021a */
[----:B------:R-:W-:Y:S02]  /*5fd0*/  SEL R98, R4, R3, !P0 ;  /* 0x0000000304627207 */ /* 0x000fe40004000000 */
[----:B------:R-:W-:-:S07]  /*5fe0*/  SEL R3, R3, R4, !P0 ;  /* 0x0000000403037207 */ /* 0x000fce0004000000 */
.L_x_70:
[----:B------:R-:W-:Y:S01]  /*5ff0*/  LOP3.LUT P0, RZ, R0, 0xff, RZ, 0xc0, !PT ;  /* 0x000000ff00ff7812 */ /* 0x000fe2000780c0ff */
[----:B------:R-:W-:-:S12]  /*6000*/  IMAD.MOV.U32 R99, RZ, RZ, R3 ;  /* 0x000000ffff637224 */ /* 0x000fd800078e0003 */
[----:B------:R-:W-:Y:S05]  /*6010*/  @P0 BRA `(.L_x_73) ;  /* 0xffffffb000940947 */ /* 0x000fea000383ffff */
[----:B------:R-:W-:Y:S05]  /*6020*/  EXIT ;  /* 0x000000000000794d */ /* 0x000fea0003800000 */
.L_x_4:
        /* <DEDUP_REMOVED lines=26> */
.L_x_75:
        /* <DEDUP_REMOVED lines=14> */
[----:B------:R-:W-:Y:S02]  /*62b0*/  IMAD R5, R7, R23, R10 ;  /* 0x0000001707057224 */ /* 0x000fe400078e020a */
[----:B------:R-:W-:Y:S02]  /*62c0*/  IMAD.MOV.U32 R10, RZ, RZ, 0x1 ;  /* 0x00000001ff0a7424 */ /* 0x000fe400078e00ff */
[----:B------:R-:W-:Y:S01]  /*62d0*/  IMAD.IADD R5, R9, 0x1, R5 ;  /* 0x0000000109057824 */ /* 0x000fe200078e0205 */
[----:B------:R-:W4:Y:S04]  /*62e0*/  LDC R20, c[0x0][0x608] ;  /* 0x00018200ff147b82 */ /* 0x000f280000000800 */
[----:B0-----:R-:W-:-:S02]  /*62f0*/  SHF.R.U64 R12, R8, R24, R5 ;  /* 0x00000018080c7219 */ /* 0x001fc40000001205 */
        /* <DEDUP_REMOVED lines=8> */
[----:B--2---:R-:W-:Y:S01]  /*6380*/  IMAD R24, R13, R7, R4 ;  /* 0x000000070d187224 */ /* 0x004fe200078e0204 */
[----:B------:R2:W3:Y:S06]  /*6390*/  F2I.U32.TRUNC.NTZ R21, R8 ;  /* 0x0000000800157305 */ /* 0x0004ec000020f000 */
[----:B------:R-:W1:Y:S01]  /*63a0*/  LDC R22, c[0x0][0x600] ;  /* 0x00018000ff167b82 */ /* 0x000e620000000800 */
[-CC-:B----4-:R-:W-:Y:S02]  /*63b0*/  SHF.R.U64 R15, R12, R20.reuse, R5.reuse ;  /* 0x000000140c0f7219 */ /* 0x190fe40000001205 */
[----:B------:R-:W-:Y:S01]  /*63c0*/  SHF.R.U32.HI R4, RZ, R20, R5 ;  /* 0x00000014ff047219 */ /* 0x000fe20000011605 */
[----:B------:R-:W-:-:S04]  /*63d0*/  IMAD.MOV.U32 R20, RZ, RZ, -0x1 ;  /* 0xffffffffff147424 */ /* 0x000fc800078e00ff */
[----:B------:R-:W4:Y:S01]  /*63e0*/  LDC R28, c[0x0][0x648] ;  /* 0x00019200ff1c7b82 */ /* 0x000f220000000800 */
[-C--:B0-----:R-:W-:Y:S02]  /*63f0*/  SHF.L.U32 R7, R20, R25.reuse, RZ ;  /* 0x0000001914077219 */ /* 0x081fe400000006ff */
[-CC-:B------:R-:W-:Y:S02]  /*6400*/  SHF.R.U64 R20, R15, R25.reuse, R4.reuse ;  /* 0x000000190f147219 */ /* 0x180fe40000001204 */
[-C--:B------:R-:W-:Y:S02]  /*6410*/  SHF.R.U32.HI R5, RZ, R25.reuse, R4 ;  /* 0x00000019ff057219 */ /* 0x080fe40000011604 */
[----:B------:R-:W-:Y:S01]  /*6420*/  SHF.L.U32 R25, R10, R25, RZ ;  /* 0x000000190a197219 */ /* 0x000fe200000006ff */
[----:B------:R-:W0:Y:S01]  /*6430*/  LDC R29, c[0x0][0x638] ;  /* 0x00018e00ff1d7b82 */ /* 0x000e220000000800 */
[----:B------:R-:W-:Y:S01]  /*6440*/  LOP3.LUT R30, RZ, R7, RZ, 0x33, !PT ;  /* 0x00000007ff1e7212 */ /* 0x000fe200078e33ff */
[----:B------:R-:W-:-:S06]  /*6450*/  IMAD.MOV.U32 R4, RZ, RZ, R20 ;  /* 0x000000ffff047224 */ /* 0x000fcc00078e0014 */
[----:B------:R-:W0:Y:S01]  /*6460*/  LDC R31, c[0x0][0x610] ;  /* 0x00018400ff1f7b82 */ /* 0x000e220000000800 */
[----:B--23--:R-:W-:Y:S05]  /*6470*/  @!P0 BRA `(.L_x_76) ;  /* 0x0000000000288947 */ /* 0x00cfea0003800000 */
[----:B------:R-:W2:Y:S02]  /*6480*/  LDC R7, c[0x0][0x64c] ;  /* 0x00019300ff077b82 */ /* 0x000ea40000000800 */
[----:B--2---:R-:W-:-:S05]  /*6490*/  IADD3 R7, P0, R20, R7, RZ ;  /* 0x0000000714077210 */ /* 0x004fca0007f1e0ff */
        /* <DEDUP_REMOVED lines=8> */
.L_x_76:
[----:B------:R-:W-:Y:S01]  /*6520*/  ISETP.NE.AND P0, PT, R2, 0x1, PT ;  /* 0x000000010200780c */ /* 0x000fe20003f05270 */
[----:B-1----:R-:W-:Y:S01]  /*6530*/  VIADD R11, R22, 0xffffffff ;  /* 0xffffffff160b7836 */ /* 0x002fe20000000000 */
[----:B----4-:R-:W-:Y:S01]  /*6540*/  SHF.R.U64 R5, R4, R28, R5 ;  /* 0x0000001c04057219 */ /* 0x010fe20000001205 */
[----:B------:R-:W-:Y:S01]  /*6550*/  IMAD.MOV R21, RZ, RZ, -R21 ;  /* 0x000000ffff157224 */ /* 0x000fe200078e0a15 */
[----:B------:R-:W-:Y:S01]  /*6560*/  LOP3.LUT R4, R15, R30, RZ, 0xc0, !PT ;  /* 0x0000001e0f047212 */ /* 0x000fe200078ec0ff */
[----:B------:R-:W-:Y:S02]  /*6570*/  IMAD.MOV.U32 R8, RZ, RZ, R14 ;  /* 0x000000ffff087224 */ /* 0x000fe400078e000e */
[----:B------:R-:W-:Y:S02]  /*6580*/  IMAD.MOV R7, RZ, RZ, -R5 ;  /* 0x000000ffff077224 */ /* 0x000fe400078e0a05 */
[----:B------:R-:W-:Y:S01]  /*6590*/  IMAD R9, R25, R5, R4 ;  /* 0x0000000519097224 */ /* 0x000fe200078e0204 */
[----:B------:R-:W-:Y:S01]  /*65a0*/  LOP3.LUT R5, R12, R11, RZ, 0xc0, !PT ;  /* 0x0000000b0c057212 */ /* 0x000fe200078ec0ff */
[----:B0-----:R-:W-:-:S02]  /*65b0*/  IMAD R4, R7, R29, R20 ;  /* 0x0000001d07047224 */ /* 0x001fc400078e0214 */
[----:B------:R-:W-:Y:S02]  /*65c0*/  @P0 IMAD R24, R23, R21, R6 ;  /* 0x0000001517180224 */ /* 0x000fe400078e0206 */
[----:B------:R-:W-:Y:S02]  /*65d0*/  IMAD R4, R4, R22, R5 ;  /* 0x0000001604047224 */ /* 0x000fe400078e0205 */
[----:B------:R-:W-:Y:S02]  /*65e0*/  IMAD R9, R9, R31, R24 ;  /* 0x0000001f09097224 */ /* 0x000fe400078e0218 */
[----:B------:R-:W-:-:S03]  /*65f0*/  IMAD.MOV.U32 R7, RZ, RZ, 0x1 ;  /* 0x00000001ff077424 */ /* 0x000fc600078e00ff */
[----:B------:R-:W-:Y:S02]  /*6600*/  SEL R20, R4, R9, !P0 ;  /* 0x0000000904147207 */ /* 0x000fe40004000000 */
[----:B------:R-:W-:-:S07]  /*6610*/  SEL R9, R9, R4, !P0 ;  /* 0x0000000409097207 */ /* 0x000fce0004000000 */
.L_x_74:
[----:B------:R-:W-:-:S08]  /*6620*/  NOP ;  /* 0x0000000000007918 */ /* 0x000fd00000000000 */
[----:B------:R-:W0:-:S00]  /*6630*/  USETMAXREG.DEALLOC.CTAPOOL 0x28 ;  /* 0x00000028000079c8 */ /* 0x000e0000080e0500 */
[----:B0-----:R-:W-:-:S13]  /*6640*/  ISETP.NE.AND P0, PT, R0, RZ, PT ;  /* 0x000000ff0000720c */ /* 0x001fda0003f05270 */
[----:B------:R-:W-:Y:S05]  /*6650*/  @P0 EXIT ;  /* 0x000000000000094d */ /* 0x000fea0003800000 */
[----:B------:R-:W-:Y:S01]  /*6660*/  LOP3.LUT P0, RZ, R7, 0xff, RZ, 0xc0, !PT ;  /* 0x000000ff07ff7812 */ /* 0x000fe2000780c0ff */
[----:B------:R-:W-:Y:S02]  /*6670*/  IMAD.MOV.U32 R0, RZ, RZ, 0x1 ;  /* 0x00000001ff007424 */ /* 0x000fe400078e00ff */
[----:B------:R-:W-:-:S10]  /*6680*/  IMAD.MOV.U32 R12, RZ, RZ, RZ ;  /* 0x000000ffff0c7224 */ /* 0x000fd400078e00ff */
[----:B------:R-:W-:Y:S05]  /*6690*/  @!P0 BRA `(.L_x_77) ;  /* 0x0000000c00148947 */ /* 0x000fea0003800000 */
[----:B------:R-:W0:Y:S01]  /*66a0*/  LDC R0, c[0x0][0x28c] ;  /* 0x0000a300ff007b82 */ /* 0x000e220000000800 */
[----:B------:R-:W-:Y:S01]  /*66b0*/  LOP3.LUT P0, RZ, R18, 0x1f, RZ, 0xc0, !PT ;  /* 0x0000001f12ff7812 */ /* 0x000fe2000780c0ff */
[----:B------:R-:W-:Y:S01]  /*66c0*/  ULDC UR5, c[0x0][0x658] ;  /* 0x0001960000057ab9 */ /* 0x000fe20000000800 */
[C---:B------:R-:W-:Y:S01]  /*66d0*/  ISETP.NE.AND P2, PT, R3.reuse, RZ, PT ;  /* 0x000000ff0300720c */ /* 0x040fe20003f45270 */
[----:B------:R-:W-:Y:S01]  /*66e0*/  UMOV UR6, 0xffffffff ;  /* 0xffffffff00067882 */ /* 0x000fe20000000000 */
[----:B------:R-:W-:Y:S01]  /*66f0*/  ISETP.NE.OR P0, PT, R3, RZ, !P0 ;  /* 0x000000ff0300720c */ /* 0x000fe20004705670 */
[----:B------:R-:W-:Y:S01]  /*6700*/  BSSY B0, `(.L_x_77) ;  /* 0x00000be000007945 */ /* 0x000fe20003800000 */
[----:B------:R-:W-:Y:S01]  /*6710*/  USHF.L.U32 UR6, UR6, UR5, URZ ;  /* 0x0000000506067299 */ /* 0x000fe2000800063f */
[----:B------:R-:W-:Y:S01]  /*6720*/  IMAD.MOV.U32 R13, RZ, RZ, 0x1 ;  /* 0x00000001ff0d7424 */ /* 0x000fe200078e00ff */
[----:B------:R-:W-:Y:S01]  /*6730*/  LOP3.LUT R11, R19, 0x2, RZ, 0xfc, !PT ;  /* 0x00000002130b7812 */ /* 0x000fe200078efcff */
[----:B------:R-:W-:Y:S01]  /*6740*/  IMAD.MOV.U32 R12, RZ, RZ, RZ ;  /* 0x000000ffff0c7224 */ /* 0x000fe200078e00ff */
[----:B------:R-:W-:Y:S01]  /*6750*/  ULDC UR4, c[0x0][0x600] ;  /* 0x0001800000047ab9 */ /* 0x000fe20000000800 */
[----:B------:R-:W-:Y:S01]  /*6760*/  UMOV UR7, 0x1 ;  /* 0x0000000100077882 */ /* 0x000fe20000000000 */
[----:B------:R-:W-:-:S02]  /*6770*/  UIADD3 UR15, UR4, -0x1, URZ ;  /* 0xffffffff040f7890 */ /* 0x000fc4000fffe03f */
[----:B------:R-:W-:Y:S02]  /*6780*/  USHF.L.U32 UR17, UR7, UR5, URZ ;  /* 0x0000000507117299 */ /* 0x000fe4000800063f */
[----:B------:R-:W-:Y:S01]  /*6790*/  ULOP3.LUT UR16, URZ, UR6, URZ, 0x33, !UPT ;  /* 0x000000063f107292 */ /* 0x000fe2000f8e333f */
[----:B------:R-:W-:Y:S01]  /*67a0*/  ULDC.64 UR20, c[0x0][0x198] ;  /* 0x0000660000147ab9 */ /* 0x000fe20000000a00 */
[----:B0-----:R-:W-:-:S05]  /*67b0*/  VIADD R0, R0, 0x1f ;  /* 0x0000001f00007836 */ /* 0x001fca0000000000 */
[----:B------:R-:W-:-:S04]  /*67c0*/  SHF.R.S32.HI R5, RZ, 0x1f, R0 ;  /* 0x0000001fff057819 */ /* 0x000fc80000011400 */
[----:B------:R-:W-:Y:S01]  /*67d0*/  LEA.HI R3, R5, R0, RZ, 0x5 ;  /* 0x0000000005037211 */ /* 0x000fe200078f28ff */
[----:B------:R-:W-:-:S03]  /*67e0*/  IMAD.MOV.U32 R0, RZ, RZ, 0x1 ;  /* 0x00000001ff007424 */ /* 0x000fc600078e00ff */
[----:B------:R-:W-:-:S05]  /*67f0*/  SHF.R.S32.HI R3, RZ, 0x5, R3 ;  /* 0x00000005ff037819 */ /* 0x000fca0000011403 */
[----:B------:R-:W-:-:S07]  /*6800*/  VIADD R10, R3, 0x1 ;  /* 0x00000001030a7836 */ /* 0x000fce0000000000 */
.L_x_89:
[----:B------:R-:W-:-:S03]  /*6810*/  UMOV UR4, 0xffffffff ;  /* 0xffffffff00047882 */ /* 0x000fc60000000000 */
[----:B------:R-:W-:Y:S05]  /*6820*/  BRA.DIV UR4, `(.L_x_78) ;  /* 0x0000001204e07947 */ /* 0x000fea000b800000 */
[----:B------:R-:W-:-:S13]  /*6830*/  ELECT P6, URZ, PT ;  /* 0x00000000003f782f */ /* 0x000fda00038c0000 */
.L_x_109:
[----:B------:R-:W0:Y:S01]  /*6840*/  LDC R4, c[0x0][0x28c] ;  /* 0x0000a300ff047b82 */ /* 0x000e220000000800 */
[----:B------:R-:W-:Y:S01]  /*6850*/  BSSY B1, `(.L_x_79) ;  /* 0x0000037000017945 */ /* 0x000fe20003800000 */
[----:B0-----:R-:W-:-:S13]  /*6860*/  ISETP.LT.OR P6, PT, R4, 0x1, !P6 ;  /* 0x000000010400780c */ /* 0x001fda00077c1670 */
[----:B------:R-:W-:Y:S05]  /*6870*/  @P6 BRA `(.L_x_80) ;  /* 0x0000000000d06947 */ /* 0x000fea0003800000 */
[----:B------:R-:W-:Y:S02]  /*6880*/  IMAD.SHL.U32 R20, R20, 0x20, RZ ;  /* 0x0000002014147824 */ /* 0x000fe400078e00ff */
[----:B------:R-:W-:Y:S02]  /*6890*/  IMAD.SHL.U32 R15, R9, 0x200, RZ ;  /* 0x00000200090f7824 */ /* 0x000fe400078e00ff */
[----:B------:R-:W-:Y:S02]  /*68a0*/  IMAD.MOV.U32 R18, RZ, RZ, RZ ;  /* 0x000000ffff127224 */ /* 0x000fe400078e00ff */
[----:B------:R-:W-:Y:S02]  /*68b0*/  IMAD.MOV.U32 R4, RZ, RZ, R10 ;  /* 0x000000ffff047224 */ /* 0x000fe400078e000a */
[----:B------:R-:W-:Y:S02]  /*68c0*/  IMAD.MOV.U32 R5, RZ, RZ, R0 ;  /* 0x000000ffff057224 */ /* 0x000fe400078e0000 */
[----:B------:R-:W-:-:S07]  /*68d0*/  IMAD.MOV.U32 R6, RZ, RZ, R12 ;  /* 0x000000ffff067224 */ /* 0x000fce00078e000c */
.L_x_84:
[----:B------:R-:W0:Y:S01]  /*68e0*/  S2R R14, SR_CgaCtaId ;  /* 0x00000000000e7919 */ /* 0x000e220000008800 */
[----:B------:R-:W-:Y:S01]  /*68f0*/  MOV R7, 0x400 ;  /* 0x0000040000077802 */ /* 0x000fe20000000f00 */
[----:B------:R-:W1:Y:S03]  /*6900*/  @!P2 LDC R9, c[0x0][0x500] ;  /* 0x00014000ff09ab82 */ /* 0x000e660000000800 */
[----:B0-----:R-:W-:Y:S02]  /*6910*/  LEA R21, R14, R7, 0x18 ;  /* 0x000000070e157211 */ /* 0x001fe400078ec0ff */
[----:B------:R-:W-:-:S03]  /*6920*/  SHF.L.U32 R7, R5, 0x1f, RZ ;  /* 0x0000001f05077819 */ /* 0x000fc600000006ff */
[----:B------:R-:W-:-:S04]  /*6930*/  IMAD R14, R6, 0x8, R21 ;  /* 0x00000008060e7824 */ /* 0x000fc800078e0215 */
[----:B------:R-:W0:Y:S02]  /*6940*/  SYNCS.PHASECHK.TRANS64.TRYWAIT P1, [R14+URZ+0x68], R7 ;  /* 0x000068070e0075a7 */ /* 0x000e24000802017f */
[----:B01----:R-:W-:Y:S05]  /*6950*/  @!P1 BRA `(.L_x_81) ;  /* 0x0000001000b49947 */ /* 0x003fea0003800000 */
.L_x_110:
[----:B0-----:R-:W-:Y:S01]  /*6960*/  PRMT R7, R11, 0x9910, RZ ;  /* 0x000099100b077816 */ /* 0x001fe200000000ff */
[----:B------:R0:W-:Y:S03]  /*6970*/  @!P2 SYNCS.ARRIVE.TRANS64 RZ, [R14+URZ], R9 ;  /* 0x000000090effa9a7 */ /* 0x0001e6000800003f */
[----:B------:R-:W-:-:S13]  /*6980*/  ISETP.NE.AND P1, PT, R7, 0x2, PT ;  /* 0x000000020700780c */ /* 0x000fda0003f25270 */
[----:B0-----:R-:W-:Y:S05]  /*6990*/  @P1 BRA `(.L_x_82) ;  /* 0x0000000000041947 */ /* 0x001fea0003800000 */
[----:B------:R-:W-:Y:S01]  /*69a0*/  BPT.TRAP 0x1 ;  /* 0x000000040000795c */ /* 0x000fe20000300000 */
.L_x_82:
[----:B------:R-:W-:Y:S05]  /*69b0*/  @P0 BRA `(.L_x_83) ;  /* 0x0000000000040947 */ /* 0x000fea0003800000 */
[----:B------:R-:W-:Y:S01]  /*69c0*/  BPT.TRAP 0x1 ;  /* 0x000000040000795c */ /* 0x000fe20000300000 */
.L_x_83:
[--C-:B------:R-:W-:Y:S01]  /*69d0*/  IMAD R7, R6, 0x4000, R21.reuse ;  /* 0x0000400006077824 */ /* 0x100fe200078e0215 */
[----:B------:R-:W-:Y:S01]  /*69e0*/  R2UR UR9, R14 ;  /* 0x000000000e0972ca */ /* 0x000fe200000e0000 */
[----:B------:R-:W-:Y:S01]  /*69f0*/  IMAD R21, R6, 0x400, R21 ;  /* 0x0000040006157824 */ /* 0x000fe200078e0215 */
[----:B------:R-:W-:Y:S01]  /*6a00*/  UIADD3 UR4, UP0, UR20, 0xf0, URZ ;  /* 0x000000f014047890 */ /* 0x000fe2000ff1e03f */
[----:B------:R-:W-:Y:S01]  /*6a10*/  VIADD R4, R4, 0xffffffff ;  /* 0xffffffff04047836 */ /* 0x000fe20000000000 */
[----:B------:R-:W-:Y:S01]  /*6a20*/  R2UR UR5, R7 ;  /* 0x00000000070572ca */ /* 0x000fe200000e0000 */
[----:B------:R-:W-:Y:S01]  /*6a30*/  UIADD3 UR22, UP1, UR20, 0x1f0, URZ ;  /* 0x000001f014167890 */ /* 0x000fe2000ff3e03f */
[----:B------:R-:W-:Y:S01]  /*6a40*/  R2UR UR8, R21 ;  /* 0x00000000150872ca */ /* 0x000fe200000e0000 */
[----:B------:R-:W-:Y:S01]  /*6a50*/  VIADD R6, R6, 0x1 ;  /* 0x0000000106067836 */ /* 0x000fe20000000000 */
[----:B------:R-:W-:Y:S01]  /*6a60*/  R2UR UR11, R15 ;  /* 0x000000000f0b72ca */ /* 0x000fe200000e0000 */
[----:B------:R-:W-:Y:S01]  /*6a70*/  UIADD3.X UR23, URZ, UR21, URZ, UP1, !UPT ;  /* 0x000000153f177290 */ /* 0x000fe20008ffe43f */
[----:B------:R-:W-:Y:S01]  /*6a80*/  R2UR UR10, R18 ;  /* 0x00000000120a72ca */ /* 0x000fe200000e0000 */
[----:B------:R-:W-:Y:S01]  /*6a90*/  UMOV UR6, 0x0 ;  /* 0x0000000000067882 */ /* 0x000fe20000000000 */
[----:B------:R-:W-:Y:S01]  /*6aa0*/  R2UR UR12, R8 ;  /* 0x00000000080c72ca */ /* 0x000fe200000e0000 */
[----:B------:R-:W-:Y:S01]  /*6ab0*/  UMOV UR7, 0x10000000 ;  /* 0x1000000000077882 */ /* 0x000fe20000000000 */
[----:B------:R-:W-:Y:S01]  /*6ac0*/  R2UR UR18, R20 ;  /* 0x00000000141272ca */ /* 0x000fe200000e0000 */
[----:B------:R-:W-:Y:S01]  /*6ad0*/  VIADD R18, R18, 0x20 ;  /* 0x0000002012127836 */ /* 0x000fe20000000000 */
[----:B------:R-:W-:Y:S01]  /*6ae0*/  ISETP.GT.AND P3, PT, R4, 0x1, PT ;  /* 0x000000010400780c */ /* 0x000fe20003f64270 */
[----:B------:R-:W-:Y:S01]  /*6af0*/  UIADD3 UR13, UR5, 0x180, URZ ;  /* 0x00000180050d7890 */ /* 0x000fe2000fffe03f */
[----:B------:R-:W-:Y:S01]  /*6b00*/  ISETP.NE.AND P1, PT, R6, 0xd, PT ;  /* 0x0000000d0600780c */ /* 0x000fe20003f25270 */
[----:B------:R-:W-:-:S02]  /*6b10*/  UIADD3.X UR5, URZ, UR21, URZ, UP0, !UPT ;  /* 0x000000153f057290 */ /* 0x000fc400087fe43f */
[----:B------:R-:W-:Y:S01]  /*6b20*/  UIADD3 UR14, UR8, 0x34180, URZ ;  /* 0x00034180080e7890 */ /* 0x000fe2000fffe03f */
[----:B------:R-:W-:Y:S02]  /*6b30*/  SEL R14, RZ, 0x1, P1 ;  /* 0x00000001ff0e7807 */ /* 0x000fe40000800000 */
[----:B------:R-:W-:Y:S01]  /*6b40*/  UMOV UR8, UR13 ;  /* 0x0000000d00087c82 */ /* 0x000fe20008000000 */
[----:B------:R-:W-:Y:S02]  /*6b50*/  SEL R6, R6, RZ, P1 ;  /* 0x000000ff06067207 */ /* 0x000fe40000800000 */
[----:B------:R-:W-:Y:S01]  /*6b60*/  LOP3.LUT R5, R5, R14, RZ, 0x3c, !PT ;  /* 0x0000000e05057212 */ /* 0x000fe200078e3cff */
[----:B------:R0:W-:Y:S02]  /*6b70*/  UTMALDG.3D [UR8], [UR4], desc[UR6] ;  /* 0x00000608040075b4 */ /* 0x0001e40008011000 */
[----:B0-----:R-:W-:Y:S01]  /*6b80*/  UMOV UR8, UR14 ;  /* 0x0000000e00087c82 */ /* 0x001fe20008000000 */
[----:B------:R-:W-:-:S02]  /*6b90*/  UMOV UR11, UR18 ;  /* 0x00000012000b7c82 */ /* 0x000fc40008000000 */
[----:B------:R0:W-:Y:S02]  /*6ba0*/  UTMALDG.3D [UR8], [UR22], desc[UR6] ;  /* 0x00000608160075b4 */ /* 0x0001e40008011000 */
[----:B0-----:R-:W-:Y:S05]  /*6bb0*/  @P3 BRA `(.L_x_84) ;  /* 0xfffffffc00483947 */ /* 0x001fea000383ffff */
.L_x_80:
[----:B------:R-:W-:Y:S05]  /*6bc0*/  BSYNC B1 ;  /* 0x0000000000017941 */ /* 0x000fea0003800000 */
.L_x_79:
[----:B------:R-:W-:Y:S01]  /*6bd0*/  LOP3.LUT P3, RZ, R13, 0xff, RZ, 0xc0, !PT ;  /* 0x000000ff0dff7812 */ /* 0x000fe2000786c0ff */
[----:B------:R-:W-:Y:S01]  /*6be0*/  IMAD.IADD R12, R3, 0x1, R12 ;  /* 0x00000001030c7824 */ /* 0x000fe200078e020c */
[----:B------:R-:W-:Y:S01]  /*6bf0*/  IADD3 R16, P4, R16, UR36, RZ ;  /* 0x0000002410107c10 */ /* 0x000fe2000ff9e0ff */
[----:B------:R-:W-:Y:S01]  /*6c00*/  ULDC.64 UR4, c[0x0][0x650] ;  /* 0x0001940000047ab9 */ /* 0x000fe20000000a00 */
[----:B------:R-:W-:Y:S01]  /*6c10*/  BSSY B1, `(.L_x_85) ;  /* 0x000006a000017945 */ /* 0x000fe20003800000 */
[----:B------:R-:W-:Y:S01]  /*6c20*/  IMAD.MOV.U32 R9, RZ, RZ, -0x1 ;  /* 0xffffffffff097424 */ /* 0x000fe200078e00ff */
[----:B------:R-:W-:Y:S01]  /*6c30*/  ISETP.GT.U32.AND P1, PT, R12, 0xc, PT ;  /* 0x0000000c0c00780c */ /* 0x000fe20003f24070 */
[----:B------:R-:W-:Y:S01]  /*6c40*/  IMAD.MOV.U32 R20, RZ, RZ, -0x1 ;  /* 0xffffffffff147424 */ /* 0x000fe200078e00ff */
[----:B------:R-:W-:Y:S01]  /*6c50*/  IADD3.X R17, R17, UR42, RZ, P4, !PT ;  /* 0x0000002a11117c10 */ /* 0x000fe2000a7fe4ff */
[----:B------:R-:W-:Y:S01]  /*6c60*/  IMAD.MOV.U32 R8, RZ, RZ, -0x1 ;  /* 0xffffffffff087424 */ /* 0x000fe200078e00ff */
[----:B------:R-:W-:-:S02]  /*6c70*/  ISETP.LT.U32.AND P1, PT, R3, 0xd, P1 ;  /* 0x0000000d0300780c */ /* 0x000fc40000f21070 */
[----:B------:R-:W-:Y:S01]  /*6c80*/  PRMT R13, RZ, 0x7610, R13 ;  /* 0x00007610ff0d7816 */ /* 0x000fe2000000000d */
[----:B------:R-:W0:Y:S01]  /*6c90*/  @P3 S2R R5, SR_CgaCtaId ;  /* 0x0000000000053919 */ /* 0x000e220000008800 */
[----:B------:R-:W-:-:S04]  /*6ca0*/  @P3 MOV R4, 0x400 ;  /* 0x0000040000043802 */ /* 0x000fc80000000f00 */
[----:B0-----:R-:W-:Y:S01]  /*6cb0*/  @P3 LEA R6, R5, R4, 0x18 ;  /* 0x0000000405063211 */ /* 0x001fe200078ec0ff */
[----:B------:R-:W-:-:S03]  /*6cc0*/  IMAD.WIDE.U32 R4, R12, 0x4ec4ec4f, RZ ;  /* 0x4ec4ec4f0c047825 */ /* 0x000fc600078e00ff */
[----:B------:R0:W-:Y:S01]  /*6cd0*/  @P3 SYNCS.ARRIVE.TRANS64.A1T0 RZ, [R6+URZ+0xe8], RZ ;  /* 0x0000e8ff06ff39a7 */ /* 0x0001e2000810003f */
[----:B------:R-:W-:Y:S02]  /*6ce0*/  ISETP.GE.U32.AND P3, PT, R3, 0xd, PT ;  /* 0x0000000d0300780c */ /* 0x000fe40003f66070 */
[----:B------:R-:W-:Y:S02]  /*6cf0*/  SHF.R.U32.HI R7, RZ, 0x2, R5 ;  /* 0x00000002ff077819 */ /* 0x000fe40000011605 */
[----:B------:R-:W-:Y:S02]  /*6d00*/  SEL R5, RZ, 0x1, !P1 ;  /* 0x00000001ff057807 */ /* 0x000fe40004800000 */
[----:B------:R-:W-:Y:S01]  /*6d10*/  ISETP.GE.U32.AND P1, PT, R16, UR4, PT ;  /* 0x0000000410007c0c */ /* 0x000fe2000bf26070 */
[----:B------:R-:W-:Y:S01]  /*6d20*/  IMAD R12, R7, -0xd, R12 ;  /* 0xfffffff3070c7824 */ /* 0x000fe200078e020c */
[----:B------:R-:W-:Y:S02]  /*6d30*/  LOP3.LUT R0, R0, R5, RZ, 0x3c, !PT ;  /* 0x0000000500007212 */ /* 0x000fe400078e3cff */
[----:B------:R-:W-:-:S02]  /*6d40*/  ISETP.GE.U32.AND.EX P1, PT, R17, UR5, PT, P1 ;  /* 0x0000000511007c0c */ /* 0x000fc4000bf26110 */
[----:B------:R-:W-:Y:S02]  /*6d50*/  PRMT R4, RZ, 0x7610, R4 ;  /* 0x00007610ff047816 */ /* 0x000fe40000000004 */
[----:B------:R-:W-:-:S09]  /*6d60*/  @P3 LOP3.LUT R0, R0, 0x1, R7, 0x78, !PT ;  /* 0x0000000100003812 */ /* 0x000fd200078e7807 */
[----:B0-----:R-:W-:Y:S05]  /*6d70*/  @P1 BRA `(.L_x_86) ;  /* 0x00000004004c1947 */ /* 0x001fea0003800000 */
[----:B------:R-:W-:Y:S01]  /*6d80*/  ULDC.64 UR4, c[0x0][0x628] ;  /* 0x00018a0000047ab9 */ /* 0x000fe20000000a00 */
[----:B------:R-:W0:Y:S01]  /*6d90*/  S2R R15, SR_CTAID.X ;  /* 0x00000000000f7919 */ /* 0x000e220000002500 */
[----:B------:R-:W-:Y:S01]  /*6da0*/  ISETP.NE.U32.AND P1, PT, RZ, UR4, PT ;  /* 0x00000004ff007c0c */ /* 0x000fe2000bf25070 */
[----:B------:R-:W-:Y:S01]  /*6db0*/  ULDC UR7, c[0x0][0x630] ;  /* 0x00018c0000077ab9 */ /* 0x000fe20000000800 */
[----:B------:R-:W-:Y:S01]  /*6dc0*/  IMAD.MOV.U32 R4, RZ, RZ, R16 ;  /* 0x000000ffff047224 */ /* 0x000fe200078e0010 */
[----:B------:R-:W1:Y:S01]  /*6dd0*/  S2R R14, SR_CTAID.Y ;  /* 0x00000000000e7919 */ /* 0x000e620000002600 */
[----:B------:R-:W-:Y:S01]  /*6de0*/  ISETP.NE.AND.EX P1, PT, RZ, UR5, PT, P1 ;  /* 0x00000005ff007c0c */ /* 0x000fe2000bf25310 */
[----:B------:R-:W-:-:S12]  /*6df0*/  IMAD.MOV.U32 R5, RZ, RZ, R17 ;  /* 0x000000ffff057224 */ /* 0x000fd800078e0011 */
[----:B------:R-:W-:Y:S05]  /*6e00*/  @!P1 BRA `(.L_x_87) ;  /* 0x0000000000289947 */ /* 0x000fea0003800000 */
[----:B------:R-:W-:Y:S02]  /*6e10*/  ULDC UR6, c[0x0][0x634] ;  /* 0x00018d0000067ab9 */ /* 0x000fe40000000800 */
[----:B------:R-:W-:-:S05]  /*6e20*/  IADD3 R9, P1, R16, UR6, RZ ;  /* 0x0000000610097c10 */ /* 0x000fca000ff3e0ff */
[----:B------:R-:W-:-:S04]  /*6e30*/  IMAD.X R21, RZ, RZ, R17, P1 ;  /* 0x000000ffff157224 */ /* 0x000fc800008e0611 */
[----:B------:R-:W-:-:S04]  /*6e40*/  IMAD.WIDE.U32 R6, R21, UR4, RZ ;  /* 0x0000000415067c25 */ /* 0x000fc8000f8e00ff */
[----:B------:R-:W-:-:S04]  /*6e50*/  IMAD.WIDE.U32 R6, P1, R9, UR5, R6 ;  /* 0x0000000509067c25 */ /* 0x000fc8000f820006 */
[----:B------:R-:W-:-:S04]  /*6e60*/  IMAD.WIDE.U32 R8, R9, UR4, RZ ;  /* 0x0000000409087c25 */ /* 0x000fc8000f8e00ff */
[----:B------:R-:W-:Y:S01]  /*6e70*/  IMAD.X R5, RZ, RZ, RZ, P1 ;  /* 0x000000ffff057224 */ /* 0x000fe200008e06ff */
[----:B------:R-:W-:Y:S01]  /*6e80*/  IADD3 RZ, P1, R9, R6, RZ ;  /* 0x0000000609ff7210 */ /* 0x000fe20007f3e0ff */
[----:B------:R-:W-:-:S04]  /*6e90*/  IMAD.MOV.U32 R4, RZ, RZ, R7 ;  /* 0x000000ffff047224 */ /* 0x000fc800078e0007 */
[----:B------:R-:W-:-:S08]  /*6ea0*/  IMAD.WIDE.U32.X R4, R21, UR5, R4, P1 ;  /* 0x0000000515047c25 */ /* 0x000fd000088e0404 */
.L_x_87:
[--C-:B------:R-:W-:Y:S01]  /*6eb0*/  SHF.R.U64 R8, R4, UR7, R5.reuse ;  /* 0x0000000704087c19 */ /* 0x100fe20008001205 */
[----:B------:R-:W-:Y:S01]  /*6ec0*/  ULDC.64 UR4, c[0x0][0x620] ;  /* 0x0001880000047ab9 */ /* 0x000fe20000000a00 */
[----:B------:R-:W-:Y:S01]  /*6ed0*/  SHF.R.U32.HI R4, RZ, UR7, R5 ;  /* 0x00000007ff047c19 */ /* 0x000fe20008011605 */
[----:B------:R-:W2:Y:S01]  /*6ee0*/  LDC R24, c[0x0][0x144] ;  /* 0x00005100ff187b82 */ /* 0x000ea20000000800 */
[----:B------:R-:W-:Y:S01]  /*6ef0*/  IADD3 R7, P1, RZ, -R8, RZ ;  /* 0x80000008ff077210 */ /* 0x000fe20007f3e0ff */
[----:B------:R-:W-:Y:S01]  /*6f00*/  ULDC.64 UR8, c[0x0][0x640] ;  /* 0x0001900000087ab9 */ /* 0x000fe20000000a00 */
[----:B0-----:R-:W-:Y:S01]  /*6f10*/  I2FP.F32.U32 R9, R15 ;  /* 0x0000000f00097245 */ /* 0x001fe20000201000 */
[----:B------:R-:W-:Y:S02]  /*6f20*/  ULDC UR6, c[0x0][0x608] ;  /* 0x0001820000067ab9 */ /* 0x000fe40000000800 */
[----:B------:R-:W-:Y:S01]  /*6f30*/  IMAD.X R4, RZ, RZ, ~R4, P1 ;  /* 0x000000ffff047224 */ /* 0x000fe200008e0e04 */
[----:B------:R-:W-:Y:S01]  /*6f40*/  ISETP.NE.U32.AND P1, PT, RZ, UR8, PT ;  /* 0x00000008ff007c0c */ /* 0x000fe2000bf25070 */
[----:B------:R-:W0:Y:S02]  /*6f50*/  LDC R21, c[0x0][0x148] ;  /* 0x00005200ff157b82 */ /* 0x000e240000000800 */
[----:B------:R-:W-:Y:S01]  /*6f60*/  IMAD R6, R4, UR4, RZ ;  /* 0x0000000404067c24 */ /* 0x000fe2000f8e02ff */
[----:B------:R-:W-:Y:S01]  /*6f70*/  ISETP.NE.AND.EX P1, PT, RZ, UR9, PT, P1 ;  /* 0x00000009ff007c0c */ /* 0x000fe2000bf25310 */
[----:B------:R-:W-:Y:S01]  /*6f80*/  IMAD.WIDE.U32 R4, R7, UR4, R16 ;  /* 0x0000000407047c25 */ /* 0x000fe2000f8e0010 */
[----:B------:R-:W-:-:S03]  /*6f90*/  ULDC UR4, c[0x0][0x150] ;  /* 0x0000540000047ab9 */ /* 0x000fc60000000800 */
[----:B------:R-:W-:Y:S02]  /*6fa0*/  IMAD R7, R7, UR5, R6 ;  /* 0x0000000507077c24 */ /* 0x000fe4000f8e0206 */
[----:B------:R-:W-:Y:S01]  /*6fb0*/  FMUL R6, R9, UR4 ;  /* 0x0000000409067c20 */ /* 0x000fe20008400000 */
[----:B------:R-:W-:Y:S01]  /*6fc0*/  ULDC UR4, c[0x0][0x618] ;  /* 0x0001860000047ab9 */ /* 0x000fe20000000800 */
[----:B------:R-:W-:Y:S01]  /*6fd0*/  ULDC UR5, c[0x0][0x154] ;  /* 0x0000550000057ab9 */ /* 0x000fe20000000800 */
[----:B------:R-:W-:-:S03]  /*6fe0*/  IMAD.IADD R5, R5, 0x1, R7 ;  /* 0x0000000105057824 */ /* 0x000fc600078e0207 */
[----:B------:R-:W3:Y:S02]  /*6ff0*/  F2I.U32.TRUNC.NTZ R6, R6 ;  /* 0x0000000600067305 */ /* 0x000ee4000020f000 */
[----:B------:R-:W-:Y:S02]  /*7000*/  SHF.R.U64 R9, R4, UR4, R5 ;  /* 0x0000000404097c19 */ /* 0x000fe40008001205 */
[----:B-1----:R-:W-:-:S05]  /*7010*/  I2FP.F32.U32 R4, R14 ;  /* 0x0000000e00047245 */ /* 0x002fca0000201000 */
[----:B------:R-:W-:Y:S01]  /*7020*/  FMUL R22, R4, UR5 ;  /* 0x0000000504167c20 */ /* 0x000fe20008400000 */
[----:B------:R-:W-:Y:S01]  /*7030*/  SHF.R.U32.HI R4, RZ, UR4, R5 ;  /* 0x00000004ff047c19 */ /* 0x000fe20008011605 */
[----:B------:R-:W-:-:S03]  /*7040*/  ULDC UR4, c[0x0][0x658] ;  /* 0x0001960000047ab9 */ /* 0x000fc60000000800 */
[--C-:B------:R-:W-:Y:S01]  /*7050*/  SHF.R.U64 R20, R9, UR6, R4.reuse ;  /* 0x0000000609147c19 */ /* 0x100fe20008001204 */
[----:B------:R-:W1:Y:S01]  /*7060*/  F2I.U32.TRUNC.NTZ R22, R22 ;  /* 0x0000001600167305 */ /* 0x000e62000020f000 */
[----:B------:R-:W-:Y:S01]  /*7070*/  SHF.R.U32.HI R5, RZ, UR6, R4 ;  /* 0x00000006ff057c19 */ /* 0x000fe20008011604 */
[----:B---3--:R-:W-:-:S03]  /*7080*/  IMAD.MOV R6, RZ, RZ, -R6 ;  /* 0x000000ffff067224 */ /* 0x008fc600078e0a06 */
[----:B------:R-:W-:Y:S01]  /*7090*/  SHF.R.U64 R18, R20, UR4, R5 ;  /* 0x0000000414127c19 */ /* 0x000fe20008001205 */
[----:B--2---:R-:W-:Y:S01]  /*70a0*/  IMAD R15, R24, R6, R15 ;  /* 0x00000006180f7224 */ /* 0x004fe200078e020f */
[----:B------:R-:W-:-:S03]  /*70b0*/  SHF.R.U32.HI R23, RZ, UR4, R5 ;  /* 0x00000004ff177c19 */ /* 0x000fc60008011605 */
[----:B------:R-:W-:Y:S02]  /*70c0*/  IMAD.MOV.U32 R4, RZ, RZ, R18 ;  /* 0x000000ffff047224 */ /* 0x000fe400078e0012 */
[----:B------:R-:W-:Y:S01]  /*70d0*/  IMAD.MOV.U32 R5, RZ, RZ, R23 ;  /* 0x000000ffff057224 */ /* 0x000fe200078e0017 */
[----:B-1----:R-:W-:Y:S06]  /*70e0*/  @!P1 BRA `(.L_x_88) ;  /* 0x0000000000289947 */ /* 0x002fec0003800000 */
[----:B------:R-:W-:Y:S02]  /*70f0*/  ULDC UR4, c[0x0][0x64c] ;  /* 0x0001930000047ab9 */ /* 0x000fe40000000800 */
[----:B------:R-:W-:-:S05]  /*7100*/  IADD3 R5, P1, R18, UR4, RZ ;  /* 0x0000000412057c10 */ /* 0x000fca000ff3e0ff */
[----:B------:R-:W-:-:S04]  /*7110*/  IMAD.X R23, RZ, RZ, R23, P1 ;  /* 0x000000ffff177224 */ /* 0x000fc800008e0617 */
[----:B------:R-:W-:-:S04]  /*7120*/  IMAD.WIDE.U32 R6, R23, UR8, RZ ;  /* 0x0000000817067c25 */ /* 0x000fc8000f8e00ff */
[----:B------:R-:W-:-:S04]  /*7130*/  IMAD.WIDE.U32 R6, P1, R5, UR9, R6 ;  /* 0x0000000905067c25 */ /* 0x000fc8000f820006 */
[----:B------:R-:W-:-:S04]  /*7140*/  IMAD.WIDE.U32 R4, R5, UR8, RZ ;  /* 0x0000000805047c25 */ /* 0x000fc8000f8e00ff */
[----:B------:R-:W-:Y:S01]  /*7150*/  IMAD.MOV.U32 R4, RZ, RZ, R7 ;  /* 0x000000ffff047224 */ /* 0x000fe200078e0007 */
[----:B------:R-:W-:Y:S01]  /*7160*/  IADD3 RZ, P3, R5, R6, RZ ;  /* 0x0000000605ff7210 */ /* 0x000fe20007f7e0ff */
[----:B------:R-:W-:-:S04]  /*7170*/  IMAD.X R5, RZ, RZ, RZ, P1 ;  /* 0x000000ffff057224 */ /* 0x000fc800008e06ff */
[----:B------:R-:W-:-:S08]  /*7180*/  IMAD.WIDE.U32.X R4, R23, UR9, R4, P3 ;  /* 0x0000000917047c25 */ /* 0x000fd000098e0404 */
.L_x_88:
[----:B------:R-:W-:Y:S01]  /*7190*/  ISETP.NE.AND P1, PT, R2, 0x1, PT ;  /* 0x000000010200780c */ /* 0x000fe20003f25270 */
[----:B------:R-:W-:Y:S01]  /*71a0*/  ULDC UR4, c[0x0][0x648] ;  /* 0x0001920000047ab9 */ /* 0x000fe20000000800 */
[----:B------:R-:W-:Y:S01]  /*71b0*/  LOP3.LUT R20, R20, UR16, RZ, 0xc0, !PT ;  /* 0x0000001014147c12 */ /* 0x000fe2000f8ec0ff */
[----:B------:R-:W-:Y:S01]  /*71c0*/  IMAD.MOV R22, RZ, RZ, -R22 ;  /* 0x000000ffff167224 */ /* 0x000fe200078e0a16 */
[----:B------:R-:W-:Y:S01]  /*71d0*/  SHF.R.U64 R5, R4, UR4, R5 ;  /* 0x0000000404057c19 */ /* 0x000fe20008001205 */
[----:B------:R-:W-:Y:S01]  /*71e0*/  ULDC UR4, c[0x0][0x638] ;  /* 0x00018e0000047ab9 */ /* 0x000fe20000000800 */
[----:B------:R-:W-:Y:S01]  /*71f0*/  LOP3.LUT R9, R9, UR15, RZ, 0xc0, !PT ;  /* 0x0000000f09097c12 */ /* 0x000fe2000f8ec0ff */
[----:B------:R-:W-:Y:S01]  /*7200*/  ULDC UR5, c[0x0][0x610] ;  /* 0x0001840000057ab9 */ /* 0x000fe20000000800 */
[----:B------:R-:W-:Y:S02]  /*7210*/  IMAD.MOV.U32 R4, RZ, RZ, 0x1 ;  /* 0x00000001ff047424 */ /* 0x000fe400078e00ff */
[----:B------:R-:W-:-:S02]  /*7220*/  IMAD.MOV R7, RZ, RZ, -R5 ;  /* 0x000000ffff077224 */ /* 0x000fc400078e0a05 */
[----:B------:R-:W-:Y:S02]  /*7230*/  IMAD R20, R5, UR17, R20 ;  /* 0x0000001105147c24 */ /* 0x000fe4000f8e0214 */
[----:B0-----:R-:W-:Y:S02]  /*7240*/  @P1 IMAD R15, R21, R22, R14 ;  /* 0x00000016150f1224 */ /* 0x001fe400078e020e */
[----:B------:R-:W-:Y:S01]  /*7250*/  IMAD R18, R7, UR4, R18 ;  /* 0x0000000407127c24 */ /* 0x000fe2000f8e0212 */
[----:B------:R-:W-:Y:S01]  /*7260*/  ULDC UR4, c[0x0][0x600] ;  /* 0x0001800000047ab9 */ /* 0x000fe20000000800 */
[----:B------:R-:W-:Y:S02]  /*7270*/  IMAD R15, R20, UR5, R15 ;  /* 0x00000005140f7c24 */ /* 0x000fe4000f8e020f */
[----:B------:R-:W-:-:S05]  /*7280*/  IMAD R18, R18, UR4, R9 ;  /* 0x0000000412127c24 */ /* 0x000fca000f8e0209 */
[----:B------:R-:W-:Y:S02]  /*7290*/  SEL R20, R18, R15, !P1 ;  /* 0x0000000f12147207 */ /* 0x000fe40004800000 */
[----:B------:R-:W-:-:S07]  /*72a0*/  SEL R9, R15, R18, !P1 ;  /* 0x000000120f097207 */ /* 0x000fce0004800000 */
.L_x_86:
[----:B------:R-:W-:Y:S05]  /*72b0*/  BSYNC B1 ;  /* 0x0000000000017941 */ /* 0x000fea0003800000 */
.L_x_85:
[----:B------:R-:W-:-:S13]  /*72c0*/  LOP3.LUT P1, RZ, R4, 0xff, RZ, 0xc0, !PT ;  /* 0x000000ff04ff7812 */ /* 0x000fda000782c0ff */
[----:B------:R-:W-:Y:S05]  /*72d0*/  @P1 BRA `(.L_x_89) ;  /* 0xfffffff4004c1947 */ /* 0x000fea000383ffff */
[----:B------:R-:W-:Y:S05]  /*72e0*/  BSYNC B0 ;  /* 0x0000000000007941 */ /* 0x000fea0003800000 */
.L_x_77:
[----:B------:R-:W-:-:S03]  /*72f0*/  UMOV UR4, 0xffffffff ;  /* 0xffffffff00047882 */ /* 0x000fc60000000000 */
[----:B------:R-:W-:Y:S05]  /*7300*/  BRA.DIV UR4, `(.L_x_90) ;  /* 0x0000000a045c7947 */ /* 0x000fea000b800000 */
[----:B------:R-:W-:-:S13]  /*7310*/  ELECT P6, URZ, PT ;  /* 0x00000000003f782f */ /* 0x000fda00038c0000 */
.L_x_113:
[----:B------:R-:W-:Y:S04]  /*7320*/  BSSY B0, `(.L_x_91) ;  /* 0x000007c000007945 */ /* 0x000fe80003800000 */
[----:B------:R-:W-:Y:S05]  /*7330*/  @!P6 BRA `(.L_x_92) ;  /* 0x0000000400e8e947 */ /* 0x000fea0003800000 */
[----:B------:R-:W-:-:S04]  /*7340*/  LOP3.LUT R19, R19, 0x2, RZ, 0xfc, !PT ;  /* 0x0000000213137812 */ /* 0x000fc800078efcff */
[----:B------:R-:W-:-:S13]  /*7350*/  ISETP.NE.AND P0, PT, R19, 0x3, PT ;  /* 0x000000031300780c */ /* 0x000fda0003f05270 */
[----:B------:R-:W-:Y:S05]  /*7360*/  @!P0 BRA `(.L_x_93) ;  /* 0x0000000000048947 */ /* 0x000fea0003800000 */
[----:B------:R-:W-:Y:S01]  /*7370*/  BPT.TRAP 0x1 ;  /* 0x000000040000795c */ /* 0x000fe20000300000 */
.L_x_93:
[----:B------:R-:W0:Y:S01]  /*7380*/  S2R R3, SR_CgaCtaId ;  /* 0x0000000000037919 */ /* 0x000e220000008800 */
[----:B------:R-:W-:-:S04]  /*7390*/  MOV R2, 0x400 ;  /* 0x0000040000027802 */ /* 0x000fc80000000f00 */
[----:B0-----:R-:W-:Y:S02]  /*73a0*/  LEA R3, R3, R2, 0x18 ;  /* 0x0000000203037211 */ /* 0x001fe400078ec0ff */
[----:B------:R-:W-:-:S03]  /*73b0*/  SHF.L.U32 R2, R0, 0x1f, RZ ;  /* 0x0000001f00027819 */ /* 0x000fc600000006ff */
[----:B------:R-:W-:-:S04]  /*73c0*/  VIADD R3, R3, 0x68 ;  /* 0x0000006803037836 */ /* 0x000fc80000000000 */
[C---:B------:R-:W-:Y:S02]  /*73d0*/  IMAD R7, R12.reuse, 0x8, R3 ;  /* 0x000000080c077824 */ /* 0x040fe400078e0203 */
[----:B------:R-:W-:Y:S02]  /*73e0*/  VIADD R12, R12, 0x1 ;  /* 0x000000010c0c7836 */ /* 0x000fe40000000000 */
[----:B------:R-:W0:Y:S03]  /*73f0*/  SYNCS.PHASECHK.TRANS64.TRYWAIT P0, [R7+URZ], R2 ;  /* 0x00000002070075a7 */ /* 0x000e26000800017f */
[----:B------:R-:W-:-:S04]  /*7400*/  ISETP.NE.AND P1, PT, R12, 0xd, PT ;  /* 0x0000000d0c00780c */ /* 0x000fc80003f25270 */
[----:B------:R-:W-:Y:S02]  /*7410*/  SEL R5, RZ, 0x1, P1 ;  /* 0x00000001ff057807 */ /* 0x000fe40000800000 */
[----:B------:R-:W-:Y:S02]  /*7420*/  SEL R12, R12, RZ, P1 ;  /* 0x000000ff0c0c7207 */ /* 0x000fe40000800000 */
[----:B------:R-:W-:-:S03]  /*7430*/  LOP3.LUT R5, R0, R5, RZ, 0x3c, !PT ;  /* 0x0000000500057212 */ /* 0x000fc600078e3cff */
[----:B------:R-:W-:Y:S01]  /*7440*/  IMAD R9, R12, 0x8, R3 ;  /* 0x000000080c097824 */ /* 0x000fe200078e0203 */
[----:B------:R-:W-:Y:S01]  /*7450*/  SHF.L.U32 R4, R5, 0x1f, RZ ;  /* 0x0000001f05047819 */ /* 0x000fe200000006ff */
[----:B0-----:R-:W-:Y:S06]  /*7460*/  @!P0 BRA `(.L_x_94) ;  /* 0x0000000800248947 */ /* 0x001fec0003800000 */
.L_x_114:
[----:B------:R-:W1:Y:S01]  /*7470*/  SYNCS.PHASECHK.TRANS64.TRYWAIT P0, [R9+URZ], R4 ;  /* 0x00000004090075a7 */ /* 0x000e62000800017f */
[----:B------:R-:W-:-:S05]  /*7480*/  VIADD R0, R12, 0x1 ;  /* 0x000000010c007836 */ /* 0x000fca0000000000 */
[----:B------:R-:W-:-:S04]  /*7490*/  ISETP.NE.AND P1, PT, R0, 0xd, PT ;  /* 0x0000000d0000780c */ /* 0x000fc80003f25270 */
[----:B0-----:R-:W-:Y:S02]  /*74a0*/  SEL R2, RZ, 0x1, P1 ;  /* 0x00000001ff027807 */ /* 0x001fe40000800000 */
[----:B------:R-:W-:Y:S02]  /*74b0*/  SEL R0, R0, RZ, P1 ;  /* 0x000000ff00007207 */ /* 0x000fe40000800000 */
[----:B------:R-:W-:-:S03]  /*74c0*/  LOP3.LUT R7, R5, R2, RZ, 0x3c, !PT ;  /* 0x0000000205077212 */ /* 0x000fc600078e3cff */
[----:B------:R-:W-:Y:S01]  /*74d0*/  IMAD R6, R0, 0x8, R3 ;  /* 0x0000000800067824 */ /* 0x000fe200078e0203 */
[----:B------:R-:W-:Y:S01]  /*74e0*/  SHF.L.U32 R5, R7, 0x1f, RZ ;  /* 0x0000001f07057819 */ /* 0x000fe200000006ff */
[----:B-1----:R-:W-:Y:S06]  /*74f0*/  @!P0 BRA `(.L_x_95) ;  /* 0x0000000800148947 */ /* 0x002fec0003800000 */
.L_x_115:
[----:B------:R-:W1:Y:S01]  /*7500*/  SYNCS.PHASECHK.TRANS64.TRYWAIT P0, [R6+URZ], R5 ;  /* 0x00000005060075a7 */ /* 0x000e62000800017f */
[----:B------:R-:W-:-:S05]  /*7510*/  VIADD R0, R0, 0x1 ;  /* 0x0000000100007836 */ /* 0x000fca0000000000 */
[----:B------:R-:W-:-:S04]  /*7520*/  ISETP.NE.AND P1, PT, R0, 0xd, PT ;  /* 0x0000000d0000780c */ /* 0x000fc80003f25270 */
[----:B------:R-:W-:Y:S02]  /*7530*/  SEL R2, RZ, 0x1, P1 ;  /* 0x00000001ff027807 */ /* 0x000fe40000800000 */
[----:B------:R-:W-:Y:S02]  /*7540*/  SEL R0, R0, RZ, P1 ;  /* 0x000000ff00007207 */ /* 0x000fe40000800000 */
[----:B------:R-:W-:-:S03]  /*7550*/  LOP3.LUT R7, R7, R2, RZ, 0x3c, !PT ;  /* 0x0000000207077212 */ /* 0x000fc600078e3cff */
[----:B0-----:R-:W-:Y:S01]  /*7560*/  IMAD R9, R0, 0x8, R3 ;  /* 0x0000000800097824 */ /* 0x001fe200078e0203 */
[----:B------:R-:W-:Y:S01]  /*7570*/  SHF.L.U32 R4, R7, 0x1f, RZ ;  /* 0x0000001f07047819 */ /* 0x000fe200000006ff */
[----:B-1----:R-:W-:Y:S06]  /*7580*/  @!P0 BRA `(.L_x_96) ;  /* 0x0000000800048947 */ /* 0x002fec0003800000 */
.L_x_116:
        /* <DEDUP_REMOVED lines=9> */
.L_x_117:
        /* <DEDUP_REMOVED lines=9> */
.L_x_118:
        /* <DEDUP_REMOVED lines=9> */
.L_x_119:
        /* <DEDUP_REMOVED lines=9> */
.L_x_120:
        /* <DEDUP_REMOVED lines=9> */
.L_x_121:
        /* <DEDUP_REMOVED lines=9> */
.L_x_122:
        /* <DEDUP_REMOVED lines=9> */
.L_x_123:
        /* <DEDUP_REMOVED lines=9> */
.L_x_124:
[----:B------:R-:W1:Y:S01]  /*7a10*/  SYNCS.PHASECHK.TRANS64.TRYWAIT P0, [R9+URZ], R4 ;  /* 0x00000004090075a7 */ /* 0x000e62000800017f */
[----:B------:R-:W-:-:S05]  /*7a20*/  VIADD R0, R0, 0x1 ;  /* 0x0000000100007836 */ /* 0x000fca0000000000 */
[----:B------:R-:W-:-:S04]  /*7a30*/  ISETP.NE.AND P1, PT, R0, 0xd, PT ;  /* 0x0000000d0000780c */ /* 0x000fc80003f25270 */
[----:B------:R-:W-:Y:S02]  /*7a40*/  SEL R2, RZ, 0x1, P1 ;  /* 0x00000001ff027807 */ /* 0x000fe40000800000 */
[----:B------:R-:W-:Y:S02]  /*7a50*/  SEL R0, R0, RZ, P1 ;  /* 0x000000ff00007207 */ /* 0x000fe40000800000 */
[----:B------:R-:W-:Y:S01]  /*7a60*/  LOP3.LUT R2, R7, R2, RZ, 0x3c, !PT ;  /* 0x0000000207027212 */ /* 0x000fe200078e3cff */
[----:B-1----:R-:W-:Y:S06]  /*7a70*/  @!P0 BRA `(.L_x_105) ;  /* 0x00000004007c8947 */ /* 0x002fec0003800000 */
.L_x_125:
[----:B------:R-:W-:Y:S01]  /*7a80*/  IMAD R3, R0, 0x8, R3 ;  /* 0x0000000800037824 */ /* 0x000fe200078e0203 */
[----:B------:R-:W-:-:S07]  /*7a90*/  SHF.L.U32 R0, R2, 0x1f, RZ ;  /* 0x0000001f02007819 */ /* 0x000fce00000006ff */
.L_x_106:
[----:B--2---:R2:W3:Y:S02]  /*7aa0*/  SYNCS.PHASECHK.TRANS64.TRYWAIT P0, [R3+URZ], R0 ;  /* 0x00000000030075a7 */ /* 0x0044e4000800017f */
[----:B---3--:R-:W-:Y:S05]  /*7ab0*/  @!P0 NANOSLEEP.SYNCS 0x989680 ;  /* 0x009896800000895d */ /* 0x008fea0003900000 */
[----:B------:R-:W3:Y:S02]  /*7ac0*/  @!P0 SYNCS.PHASECHK.TRANS64 P0, [R3+URZ], R0 ;  /* 0x00000000030085a7 */ /* 0x000ee4000800007f */
[----:B---3--:R-:W-:Y:S05]  /*7ad0*/  @!P0 BRA `(.L_x_106) ;  /* 0xfffffffc00f08947 */ /* 0x008fea000383ffff */
.L_x_92:
[----:B------:R-:W-:Y:S05]  /*7ae0*/  BSYNC B0 ;  /* 0x0000000000007941 */ /* 0x000fea0003800000 */
.L_x_91:
[----:B------:R-:W-:Y:S05]  /*7af0*/  EXIT ;  /* 0x000000000000794d */ /* 0x000fea0003800000 */
.L_x_18:
[----:B-1----:R1:W2:Y:S02]  /*7b00*/  SYNCS.PHASECHK.TRANS64.TRYWAIT P1, [R3+URZ], R0 ;  /* 0x00000000030075a7 */ /* 0x0022a4000802017f */
[----:B--2---:R-:W-:Y:S05]  /*7b10*/  @!P1 NANOSLEEP.SYNCS 0x989680 ;  /* 0x009896800000995d */ /* 0x004fea0003900000 */
[----:B------:R-:W2:Y:S02]  /*7b20*/  @!P1 SYNCS.PHASECHK.TRANS64 P1, [R3+URZ], R0 ;  /* 0x00000000030095a7 */ /* 0x000ea4000802007f */
[----:B--2---:R-:W-:Y:S05]  /*7b30*/  @!P1 BRA `(.L_x_18) ;  /* 0xfffffffc00f09947 */ /* 0x004fea000383ffff */
[----:B------:R-:W-:Y:S05]  /*7b40*/  BRA `(.L_x_17) ;  /* 0xffffff9800907947 */ /* 0x000fea000383ffff */
.L_x_23:
[----:B-1----:R-:W-:-:S04]  /*7b50*/  IMAD.U32 R4, RZ, RZ, UR4 ;  /* 0x00000004ff047e24 */ /* 0x002fc8000f8e00ff */
[----:B------:R1:W2:Y:S03]  /*7b60*/  SYNCS.PHASECHK.TRANS64.TRYWAIT P1, [R4+URZ], R3 ;  /* 0x00000003040075a7 */ /* 0x0002a6000802017f */
[----:B--2---:R-:W-:Y:S05]  /*7b70*/  @!P1 NANOSLEEP.SYNCS 0x989680 ;  /* 0x009896800000995d */ /* 0x004fea0003900000 */
[----:B------:R-:W2:Y:S02]  /*7b80*/  @!P1 SYNCS.PHASECHK.TRANS64 P1, [R4+URZ], R3 ;  /* 0x00000003040095a7 */ /* 0x000ea4000802007f */
[----:B--2---:R-:W-:Y:S05]  /*7b90*/  @!P1 BRA `(.L_x_23) ;  /* 0xfffffffc00ec9947 */ /* 0x004fea000383ffff */
[----:B------:R-:W-:Y:S05]  /*7ba0*/  BRA `(.L_x_22) ;  /* 0xffffff9c00487947 */ /* 0x000fea000383ffff */
.L_x_78:
[----:B------:R-:W-:Y:S01]  /*7bb0*/  BSSY B1, `(.L_x_107) ;  /* 0x0000006000017945 */ /* 0x000fe20003800000 */
[----:B------:R-:W-:-:S07]  /*7bc0*/  IMAD.MOV.U32 R15, RZ, RZ, -0x1 ;  /* 0xffffffffff0f7424 */ /* 0x000fce00078e00ff */
[----:B------:R-:W-:Y:S05]  /*7bd0*/  WARPSYNC.COLLECTIVE R15, `(.L_x_108) ;  /* 0x000000000f0c7348 */ /* 0x000fea0003c00000 */
[----:B------:R-:W-:Y:S02]  /*7be0*/  ELECT P6, UR62, PT ;  /* 0x00000000003e782f */ /* 0x000fe400038c0000 */
[----:B------:R-:W-:Y:S01]  /*7bf0*/  MOV R14, UR62 ;  /* 0x0000003e000e7c02 */ /* 0x000fe20008000f00 */
[----:B------:R-:W-:Y:S10]  /*7c00*/  ENDCOLLECTIVE ;  /* 0x000000000000791b */ /* 0x000ff40003800000 */
.L_x_108:
[----:B------:R-:W-:Y:S05]  /*7c10*/  BSYNC B1 ;  /* 0x0000000000017941 */ /* 0x000fea0003800000 */
.L_x_107:
[----:B------:R-:W-:Y:S05]  /*7c20*/  BRA `(.L_x_109) ;  /* 0xffffffec00047947 */ /* 0x000fea000383ffff */
.L_x_81:
[----:B0-----:R0:W1:Y:S02]  /*7c30*/  SYNCS.PHASECHK.TRANS64.TRYWAIT P1, [R14+URZ+0x68], R7 ;  /* 0x000068070e0075a7 */ /* 0x001064000802017f */
[----:B-1----:R-:W-:Y:S05]  /*7c40*/  @!P1 NANOSLEEP.SYNCS 0x989680 ;  /* 0x009896800000995d */ /* 0x002fea0003900000 */
[----:B------:R-:W1:Y:S02]  /*7c50*/  @!P1 SYNCS.PHASECHK.TRANS64 P1, [R14+URZ+0x68], R7 ;  /* 0x000068070e0095a7 */ /* 0x000e64000802007f */
[----:B-1----:R-:W-:Y:S05]  /*7c60*/  @!P1 BRA `(.L_x_81) ;  /* 0xfffffffc00f09947 */ /* 0x002fea000383ffff */
[----:B------:R-:W-:Y:S05]  /*7c70*/  BRA `(.L_x_110) ;  /* 0xffffffec00387947 */ /* 0x000fea000383ffff */
.L_x_90:
[----:B------:R-:W-:Y:S01]  /*7c80*/  BSSY B0, `(.L_x_111) ;  /* 0x0000006000007945 */ /* 0x000fe20003800000 */
[----:B------:R-:W-:-:S07]  /*7c90*/  IMAD.MOV.U32 R15, RZ, RZ, -0x1 ;  /* 0xffffffffff0f7424 */ /* 0x000fce00078e00ff */
[----:B------:R-:W-:Y:S05]  /*7ca0*/  WARPSYNC.COLLECTIVE R15, `(.L_x_112) ;  /* 0x000000000f0c7348 */ /* 0x000fea0003c00000 */
[----:B------:R-:W-:Y:S02]  /*7cb0*/  ELECT P6, UR62, PT ;  /* 0x00000000003e782f */ /* 0x000fe400038c0000 */
[----:B------:R-:W-:Y:S01]  /*7cc0*/  MOV R14, UR62 ;  /* 0x0000003e000e7c02 */ /* 0x000fe20008000f00 */
[----:B------:R-:W-:Y:S10]  /*7cd0*/  ENDCOLLECTIVE ;  /* 0x000000000000791b */ /* 0x000ff40003800000 */
.L_x_112:
[----:B------:R-:W-:Y:S05]  /*7ce0*/  BSYNC B0 ;  /* 0x0000000000007941 */ /* 0x000fea0003800000 */
.L_x_111:
[----:B------:R-:W-:Y:S05]  /*7cf0*/  BRA `(.L_x_113) ;  /* 0xfffffff400887947 */ /* 0x000fea000383ffff */
.L_x_94:
[----:B0-----:R0:W1:Y:S02]  /*7d00*/  SYNCS.PHASECHK.TRANS64.TRYWAIT P0, [R7+URZ], R2 ;  /* 0x00000002070075a7 */ /* 0x001064000800017f */
[----:B-1----:R-:W-:Y:S05]  /*7d10*/  @!P0 NANOSLEEP.SYNCS 0x989680 ;  /* 0x009896800000895d */ /* 0x002fea0003900000 */
[----:B------:R-:W1:Y:S02]  /*7d20*/  @!P0 SYNCS.PHASECHK.TRANS64 P0, [R7+URZ], R2 ;  /* 0x00000002070085a7 */ /* 0x000e64000800007f */
[----:B-1----:R-:W-:Y:S05]  /*7d30*/  @!P0 BRA `(.L_x_94) ;  /* 0xfffffffc00f08947 */ /* 0x002fea000383ffff */
[----:B------:R-:W-:Y:S05]  /*7d40*/  BRA `(.L_x_114) ;  /* 0xfffffff400c87947 */ /* 0x000fea000383ffff */
.L_x_95:
[----:B0-----:R0:W1:Y:S02]  /*7d50*/  SYNCS.PHASECHK.TRANS64.TRYWAIT P0, [R9+URZ], R4 ;  /* 0x00000004090075a7 */ /* 0x001064000800017f */
[----:B-1----:R-:W-:Y:S05]  /*7d60*/  @!P0 NANOSLEEP.SYNCS 0x989680 ;  /* 0x009896800000895d */ /* 0x002fea0003900000 */
[----:B------:R-:W1:Y:S02]  /*7d70*/  @!P0 SYNCS.PHASECHK.TRANS64 P0, [R9+URZ], R4 ;  /* 0x00000004090085a7 */ /* 0x000e64000800007f */
[----:B-1----:R-:W-:Y:S05]  /*7d80*/  @!P0 BRA `(.L_x_95) ;  /* 0xfffffffc00f08947 */ /* 0x002fea000383ffff */
[----:B------:R-:W-:Y:S05]  /*7d90*/  BRA `(.L_x_115) ;  /* 0xfffffff400d87947 */ /* 0x000fea000383ffff */
.L_x_96:
[----:B0-----:R0:W1:Y:S02]  /*7da0*/  SYNCS.PHASECHK.TRANS64.TRYWAIT P0, [R6+URZ], R5 ;  /* 0x00000005060075a7 */ /* 0x001064000800017f */
[----:B-1----:R-:W-:Y:S05]  /*7db0*/  @!P0 NANOSLEEP.SYNCS 0x989680 ;  /* 0x009896800000895d */ /* 0x002fea0003900000 */
[----:B------:R-:W1:Y:S02]  /*7dc0*/  @!P0 SYNCS.PHASECHK.TRANS64 P0, [R6+URZ], R5 ;  /* 0x00000005060085a7 */ /* 0x000e64000800007f */
[----:B-1----:R-:W-:Y:S05]  /*7dd0*/  @!P0 BRA `(.L_x_96) ;  /* 0xfffffffc00f08947 */ /* 0x002fea000383ffff */
[----:B------:R-:W-:Y:S05]  /*7de0*/  BRA `(.L_x_116) ;  /* 0xfffffff400e87947 */ /* 0x000fea000383ffff */
.L_x_97:
[----:B0-----:R0:W1:Y:S02]  /*7df0*/  SYNCS.PHASECHK.TRANS64.TRYWAIT P0, [R9+URZ], R4 ;  /* 0x00000004090075a7 */ /* 0x001064000800017f */
[----:B-1----:R-:W-:Y:S05]  /*7e00*/  @!P0 NANOSLEEP.SYNCS 0x989680 ;  /* 0x009896800000895d */ /* 0x002fea0003900000 */
[----:B------:R-:W1:Y:S02]  /*7e10*/  @!P0 SYNCS.PHASECHK.TRANS64 P0, [R9+URZ], R4 ;  /* 0x00000004090085a7 */ /* 0x000e64000800007f */
[----:B-1----:R-:W-:Y:S05]  /*7e20*/  @!P0 BRA `(.L_x_97) ;  /* 0xfffffffc00f08947 */ /* 0x002fea000383ffff */
[----:B------:R-:W-:Y:S05]  /*7e30*/  BRA `(.L_x_117) ;  /* 0xfffffff400f87947 */ /* 0x000fea000383ffff */
.L_x_98:
[----:B0-----:R0:W1:Y:S02]  /*7e40*/  SYNCS.PHASECHK.TRANS64.TRYWAIT P0, [R6+URZ], R5 ;  /* 0x00000005060075a7 */ /* 0x001064000800017f */
[----:B-1----:R-:W-:Y:S05]  /*7e50*/  @!P0 NANOSLEEP.SYNCS 0x989680 ;  /* 0x009896800000895d */ /* 0x002fea0003900000 */
[----:B------:R-:W1:Y:S02]  /*7e60*/  @!P0 SYNCS.PHASECHK.TRANS64 P0, [R6+URZ], R5 ;  /* 0x00000005060085a7 */ /* 0x000e64000800007f */
[----:B-1----:R-:W-:Y:S05]  /*7e70*/  @!P0 BRA `(.L_x_98) ;  /* 0xfffffffc00f08947 */ /* 0x002fea000383ffff */
[----:B------:R-:W-:Y:S05]  /*7e80*/  BRA `(.L_x_118) ;  /* 0xfffffff800087947 */ /* 0x000fea000383ffff */
.L_x_99:
[----:B0-----:R0:W1:Y:S02]  /*7e90*/  SYNCS.PHASECHK.TRANS64.TRYWAIT P0, [R9+URZ], R4 ;  /* 0x00000004090075a7 */ /* 0x001064000800017f */
[----:B-1----:R-:W-:Y:S05]  /*7ea0*/  @!P0 NANOSLEEP.SYNCS 0x989680 ;  /* 0x009896800000895d */ /* 0x002fea0003900000 */
[----:B------:R-:W1:Y:S02]  /*7eb0*/  @!P0 SYNCS.PHASECHK.TRANS64 P0, [R9+URZ], R4 ;  /* 0x00000004090085a7 */ /* 0x000e64000800007f */
[----:B-1----:R-:W-:Y:S05]  /*7ec0*/  @!P0 BRA `(.L_x_99) ;  /* 0xfffffffc00f08947 */ /* 0x002fea000383ffff */
[----:B------:R-:W-:Y:S05]  /*7ed0*/  BRA `(.L_x_119) ;  /* 0xfffffff800187947 */ /* 0x000fea000383ffff */
.L_x_100:
[----:B0-----:R0:W1:Y:S02]  /*7ee0*/  SYNCS.PHASECHK.TRANS64.TRYWAIT P0, [R6+URZ], R5 ;  /* 0x00000005060075a7 */ /* 0x001064000800017f */
[----:B-1----:R-:W-:Y:S05]  /*7ef0*/  @!P0 NANOSLEEP.SYNCS 0x989680 ;  /* 0x009896800000895d */ /* 0x002fea0003900000 */
[----:B------:R-:W1:Y:S02]  /*7f00*/  @!P0 SYNCS.PHASECHK.TRANS64 P0, [R6+URZ], R5 ;  /* 0x00000005060085a7 */ /* 0x000e64000800007f */
[----:B-1----:R-:W-:Y:S05]  /*7f10*/  @!P0 BRA `(.L_x_100) ;  /* 0xfffffffc00f08947 */ /* 0x002fea000383ffff */
[----:B------:R-:W-:Y:S05]  /*7f20*/  BRA `(.L_x_120) ;  /* 0xfffffff800287947 */ /* 0x000fea000383ffff */
.L_x_101:
[----:B0-----:R0:W1:Y:S02]  /*7f30*/  SYNCS.PHASECHK.TRANS64.TRYWAIT P0, [R9+URZ], R4 ;  /* 0x00000004090075a7 */ /* 0x001064000800017f */
[----:B-1----:R-:W-:Y:S05]  /*7f40*/  @!P0 NANOSLEEP.SYNCS 0x989680 ;  /* 0x009896800000895d */ /* 0x002fea0003900000 */
[----:B------:R-:W1:Y:S02]  /*7f50*/  @!P0 SYNCS.PHASECHK.TRANS64 P0, [R9+URZ], R4 ;  /* 0x00000004090085a7 */ /* 0x000e64000800007f */
[----:B-1----:R-:W-:Y:S05]  /*7f60*/  @!P0 BRA `(.L_x_101) ;  /* 0xfffffffc00f08947 */ /* 0x002fea000383ffff */
[----:B------:R-:W-:Y:S05]  /*7f70*/  BRA `(.L_x_121) ;  /* 0xfffffff800387947 */ /* 0x000fea000383ffff */
.L_x_102:
[----:B0-----:R0:W1:Y:S02]  /*7f80*/  SYNCS.PHASECHK.TRANS64.TRYWAIT P0, [R6+URZ], R5 ;  /* 0x00000005060075a7 */ /* 0x001064000800017f */
[----:B-1----:R-:W-:Y:S05]  /*7f90*/  @!P0 NANOSLEEP.SYNCS 0x989680 ;  /* 0x009896800000895d */ /* 0x002fea0003900000 */
[----:B------:R-:W1:Y:S02]  /*7fa0*/  @!P0 SYNCS.PHASECHK.TRANS64 P0, [R6+URZ], R5 ;  /* 0x00000005060085a7 */ /* 0x000e64000800007f */
[----:B-1----:R-:W-:Y:S05]  /*7fb0*/  @!P0 BRA `(.L_x_102) ;  /* 0xfffffffc00f08947 */ /* 0x002fea000383ffff */
[----:B------:R-:W-:Y:S05]  /*7fc0*/  BRA `(.L_x_122) ;  /* 0xfffffff800487947 */ /* 0x000fea000383ffff */
.L_x_103:
[----:B0-----:R0:W1:Y:S02]  /*7fd0*/  SYNCS.PHASECHK.TRANS64.TRYWAIT P0, [R9+URZ], R4 ;  /* 0x00000004090075a7 */ /* 0x001064000800017f */
[----:B-1----:R-:W-:Y:S05]  /*7fe0*/  @!P0 NANOSLEEP.SYNCS 0x989680 ;  /* 0x009896800000895d */ /* 0x002fea0003900000 */
[----:B------:R-:W1:Y:S02]  /*7ff0*/  @!P0 SYNCS.PHASECHK.TRANS64 P0, [R9+URZ], R4 ;  /* 0x00000004090085a7 */ /* 0x000e64000800007f */
[----:B-1----:R-:W-:Y:S05]  /*8000*/  @!P0 BRA `(.L_x_103) ;  /* 0xfffffffc00f08947 */ /* 0x002fea000383ffff */
[----:B------:R-:W-:Y:S05]  /*8010*/  BRA `(.L_x_123) ;  /* 0xfffffff800587947 */ /* 0x000fea000383ffff */
.L_x_104:
[----:B0-----:R0:W1:Y:S02]  /*8020*/  SYNCS.PHASECHK.TRANS64.TRYWAIT P0, [R6+URZ], R5 ;  /* 0x00000005060075a7 */ /* 0x001064000800017f */
[----:B-1----:R-:W-:Y:S05]  /*8030*/  @!P0 NANOSLEEP.SYNCS 0x989680 ;  /* 0x009896800000895d */ /* 0x002fea0003900000 */
[----:B------:R-:W1:Y:S02]  /*8040*/  @!P0 SYNCS.PHASECHK.TRANS64 P0, [R6+URZ], R5 ;  /* 0x00000005060085a7 */ /* 0x000e64000800007f */
[----:B-1----:R-:W-:Y:S05]  /*8050*/  @!P0 BRA `(.L_x_104) ;  /* 0xfffffffc00f08947 */ /* 0x002fea000383ffff */
[----:B------:R-:W-:Y:S05]  /*8060*/  BRA `(.L_x_124) ;  /* 0xfffffff800687947 */ /* 0x000fea000383ffff */
.L_x_105:
[----:B-1----:R1:W2:Y:S02]  /*8070*/  SYNCS.PHASECHK.TRANS64.TRYWAIT P0, [R9+URZ], R4 ;  /* 0x00000004090075a7 */ /* 0x0022a4000800017f */
[----:B--2---:R-:W-:Y:S05]  /*8080*/  @!P0 NANOSLEEP.SYNCS 0x989680 ;  /* 0x009896800000895d */ /* 0x004fea0003900000 */
[----:B------:R-:W2:Y:S02]  /*8090*/  @!P0 SYNCS.PHASECHK.TRANS64 P0, [R9+URZ], R4 ;  /* 0x00000004090085a7 */ /* 0x000ea4000800007f */
[----:B--2---:R-:W-:Y:S05]  /*80a0*/  @!P0 BRA `(.L_x_105) ;  /* 0xfffffffc00f08947 */ /* 0x004fea000383ffff */
[----:B------:R-:W-:Y:S05]  /*80b0*/  BRA `(.L_x_125) ;  /* 0xfffffff800707947 */ /* 0x000fea000383ffff */
.L_x_126:
[----:B------:R-:W-:-:S00]  /*80c0*/  BRA `(.L_x_126) ;  /* 0xfffffffc00fc7947 */ /* 0x000fc0000383ffff */
[----:B------:R-:W-:-:S00]  /*80d0*/  NOP ;  /* 0x0000000000007918 */ /* 0x000fc00000000000 */
        /* <DEDUP_REMOVED lines=10> */
.L_x_127:


//--------------------- .nv.global.init           --------------------------
	.section	.nv.global.init,"aw",@progbits
.nv.global.init:
	.type		$str$22,@object
	.size		$str$22,($str$23 - $str$22)
$str$22:
        /*0000*/ 	.byte	0x6b, 0x5f, 0x74, 0x69, 0x6c, 0x65, 0x5f, 0x63, 0x6f, 0x75, 0x6e, 0x74, 0x20, 0x3e, 0x3d, 0x20
        /*0010*/ 	.byte	0x31, 0x00
	.type		$str$23,@object
	.size		$str$23,(__unnamed_1 - $str$23)
$str$23:
        /*0012*/ 	.byte	0x2f, 0x74, 0x6d, 0x70, 0x2f, 0x63, 0x75, 0x74, 0x6c, 0x61, 0x73, 0x73, 0x5f, 0x73, 0x77, 0x65
        /*0022*/ 	.byte	0x65, 0x70, 0x5f, 0x73, 0x72, 0x63, 0x2f, 0x69, 0x6e, 0x63, 0x6c, 0x75, 0x64, 0x65, 0x2f, 0x63
        /*0032*/ 	.byte	0x75, 0x74, 0x6c, 0x61, 0x73, 0x73, 0x2f, 0x67, 0x65, 0x6d, 0x6d, 0x2f, 0x63, 0x6f, 0x6c, 0x6c
        /*0042*/ 	.byte	0x65, 0x63, 0x74, 0x69, 0x76, 0x65, 0x2f, 0x73, 0x6d, 0x39, 0x30, 0x5f, 0x6d, 0x6d, 0x61, 0x5f
        /*0052*/ 	.byte	0x74, 0x6d, 0x61, 0x5f, 0x67, 0x6d, 0x6d, 0x61, 0x5f, 0x73, 0x73, 0x5f, 0x77, 0x61, 0x72, 0x70
        /*0062*/ 	.byte	0x73, 0x70, 0x65, 0x63, 0x69, 0x61, 0x6c, 0x69, 0x7a, 0x65, 0x64, 0x2e, 0x68, 0x70, 0x70, 0x00
	.type		__unnamed_1,@object
	.size		__unnamed_1,(.L_0 - __unnamed_1)
__unnamed_1:
        /*0072*/ 	.byte	0x76, 0x6f, 0x69, 0x64, 0x20, 0x63, 0x75, 0x74, 0x6c, 0x61, 0x73, 0x73, 0x3a, 0x3a, 0x67, 0x65
        /* <DEDUP_REMOVED lines=171> */
        /*0b32*/ 	.byte	0x74, 0x65, 0x3a, 0x3a, 0x69, 0x64, 0x65, 0x6e, 0x74, 0x69, 0x74, 0x79, 0x5d, 0x00
.L_0:


//--------------------- .nv.shared._ZN7cutlass13device_kernelINS_4gemm6kernel13GemmUniversalIN4cute5tupleIJiiiiEEENS1_10collective13CollectiveMmaINS1_34MainloopSm90TmaGmmaWarpSpecializedILi13ENS5_IJNS4_1CILi1EEESB_SB_EEENS1_35KernelTmaWarpSpecializedCooperativeEEENS5_IJNSA_ILi512EEENSA_ILi32EEESG_EEEaNS5_IJlSB_lEEEaSI_NS4_8TiledMMAINS4_8MMA_AtomIJNS4_4SM904GMMA26MMA_64x32x32_S32S8S8_SS_TNEEEENS4_6LayoutINS5_IJNSA_ILi2EEESB_SB_EEENS5_IJSB_NSA_ILi0EEESS_EEEEENS5_IJNS4_10UnderscoreESV_SV_EEEEENS4_13SM90_TMA_LOADENS4_14ComposedLayoutINS4_7SwizzleILi1ELi4ELi3EEENS4_18smem_ptr_flag_bitsILi8EEENSP_INS5_IJNSA_ILi8EEESG_EEENS5_IJSG_SB_EEEEEEEvNS4_8identityESY_S18_vS19_EENS_8epilogue10collective6detail29Sm90TmaWarpSpecializedAdapterINS1C_15DefaultEpilogueIaSI_SI_NS1B_6thread17LinearCombinationIaLi1EiiLNS1G_9ScaleType4KindE0ELNS_15FloatRoundStyleE2EaEENS1_15EpilogueDefaultEEEEEvvEEEEvNT_6ParamsE --------------------------
	.section	.nv.shared._ZN7cutlass13device_kernelINS_4gemm6kernel13GemmUniversalIN4cute5tupleIJiiiiEEENS1_10collective13CollectiveMmaINS1_34MainloopSm90TmaGmmaWarpSpecializedILi13ENS5_IJNS4_1CILi1EEESB_SB_EEENS1_35KernelTmaWarpSpecializedCooperativeEEENS5_IJNSA_ILi512EEENSA_ILi32EEESG_EEEaNS5_IJlSB_lEEEaSI_NS4_8TiledMMAINS4_8MMA_AtomIJNS4_4SM904GMMA26MMA_64x32x32_S32S8S8_SS_TNEEEENS4_6LayoutINS5_IJNSA_ILi2EEESB_SB_EEENS5_IJSB_NSA_ILi0EEESS_EEEEENS5_IJNS4_10UnderscoreESV_SV_EEEEENS4_13SM90_TMA_LOADENS4_14ComposedLayoutINS4_7SwizzleILi1ELi4ELi3EEENS4_18smem_ptr_flag_bitsILi8EEENSP_INS5_IJNSA_ILi8EEESG_EEENS5_IJSG_SB_EEEEEEEvNS4_8identityESY_S18_vS19_EENS_8epilogue10collective6detail29Sm90TmaWarpSpecializedAdapterINS1C_15DefaultEpilogueIaSI_SI_NS1B_6thread17LinearCombinationIaLi1EiiLNS1G_9ScaleType4KindE0ELNS_15FloatRoundStyleE2EaEENS1_15EpilogueDefaultEEEEEvvEEEEvNT_6ParamsE,"aw",@nobits
	.sectionflags	@""
	.align	16
	.zero		1024


//--------------------- .nv.shared.reserved.0     --------------------------
	.section	.nv.shared.reserved.0,"aw",@nobits
	.weak		__nv_reservedSMEM_offset_0_alias
	.size		__nv_reservedSMEM_offset_0_alias, 0, 0
	.other		__nv_reservedSMEM_offset_0_alias,@"STO_CUDA_RESERVED_SHARED STV_DEFAULT"
__nv_reservedSMEM_offset_0_alias:
	.zero		0


//--------------------- .nv.global                --------------------------
	.section	.nv.global,"aw",@nobits
.nv.global:
	.type		_ZN40_INTERNAL_2f99febd_4_k_cu_e14694bb_133004cute1_E,@object
	.size		_ZN40_INTERNAL_2f99febd_4_k_cu_e14694bb_133004cute1_E,(_ZN40_INTERNAL_2f99febd_4_k_cu_e14694bb_133004cuda3std3__45__cpo6cbeginE - _ZN40_INTERNAL_2f99febd_4_k_cu_e14694bb_133004cute1_E)
_ZN40_INTERNAL_2f99febd_4_k_cu_e14694bb_133004cute1_E:
	.zero		1
	.type		_ZN40_INTERNAL_2f99febd_4_k_cu_e14694bb_133004cuda3std3__45__cpo6cbeginE,@object
	.size		_ZN40_INTERNAL_2f99febd_4_k_cu_e14694bb_133004cuda3std3__45__cpo6cbeginE,(_ZN40_INTERNAL_2f99febd_4_k_cu_e14694bb_133004cuda3std3__48in_placeE - _ZN40_INTERNAL_2f99febd_4_k_cu_e14694bb_133004cuda3std3__45__cpo6cbeginE)
_ZN40_INTERNAL_2f99febd_4_k_cu_e14694bb_133004cuda3std3__45__cpo6cbeginE:
	.zero		1
	.type		_ZN40_INTERNAL_2f99febd_4_k_cu_e14694bb_133004cuda3std3__48in_placeE,@object
	.size		_ZN40_INTERNAL_2f99febd_4_k_cu_e14694bb_133004cuda3std3__48in_placeE,(_ZN40_INTERNAL_2f99febd_4_k_cu_e14694bb_133004cuda3std6ranges3__45__cpo9iter_moveE - _ZN40_INTERNAL_2f99febd_4_k_cu_e14694bb_133004cuda3std3__48in_placeE)
_ZN40_INTERNAL_2f99febd_4_k_cu_e14694bb_133004cuda3std3__48in_placeE:
	.zero		1
	.type		_ZN40_INTERNAL_2f99febd_4_k_cu_e14694bb_133004cuda3std6ranges3__45__cpo9iter_moveE,@object
	.size		_ZN40_INTERNAL_2f99febd_4_k_cu_e14694bb_133004cuda3std6ranges3__45__cpo9iter_moveE,(_ZN40_INTERNAL_2f99febd_4_k_cu_e14694bb_133004cuda3std3__45__cpo5beginE - _ZN40_INTERNAL_2f99febd_4_k_cu_e14694bb_133004cuda3std6ranges3__45__cpo9iter_moveE)
_ZN40_INTERNAL_2f99febd_4_k_cu_e14694bb_133004cuda3std6ranges3__45__cpo9iter_moveE:
	.zero		1
	.type		_ZN40_INTERNAL_2f99febd_4_k_cu_e14694bb_133004cuda3std3__45__cpo5beginE,@object
	.size		_ZN40_INTERNAL_2f99febd_4_k_cu_e14694bb_133004cuda3std3__45__cpo5beginE,(_ZN40_INTERNAL_2f99febd_4_k_cu_e14694bb_133004cuda3std3__442_GLOBAL__N__2f99febd_4_k_cu_e14694bb_133006ignoreE - _ZN40_INTERNAL_2f99febd_4_k_cu_e14694bb_133004cuda3std3__45__cpo5beginE)
_ZN40_INTERNAL_2f99febd_4_k_cu_e14694bb_133004cuda3std3__45__cpo5beginE:
	.zero		1
	.type		_ZN40_INTERNAL_2f99febd_4_k_cu_e14694bb_133004cuda3std3__442_GLOBAL__N__2f99febd_4_k_cu_e14694bb_133006ignoreE,@object
	.size		_ZN40_INTERNAL_2f99febd_4_k_cu_e14694bb_133004cuda3std3__442_GLOBAL__N__2f99febd_4_k_cu_e14694bb_133006ignoreE,(_ZN40_INTERNAL_2f99febd_4_k_cu_e14694bb_133004cute7productE - _ZN40_INTERNAL_2f99febd_4_k_cu_e14694bb_133004cuda3std3__442_GLOBAL__N__2f99febd_4_k_cu_e14694bb_133006ignoreE)
_ZN40_INTERNAL_2f99febd_4_k_cu_e14694bb_133004cuda3std3__442_GLOBAL__N__2f99febd_4_k_cu_e14694bb_133006ignoreE:
	.zero		1
	.type		_ZN40_INTERNAL_2f99febd_4_k_cu_e14694bb_133004cute7productE,@object
	.size		_ZN40_INTERNAL_2f99febd_4_k_cu_e14694bb_133004cute7productE,(_ZN40_INTERNAL_2f99febd_4_k_cu_e14694bb_133004cuda3std3__45__cpo3endE - _ZN40_INTERNAL_2f99febd_4_k_cu_e14694bb_133004cute7productE)
_ZN40_INTERNAL_2f99febd_4_k_cu_e14694bb_133004cute7productE:
	.zero		1
	.type		_ZN40_INTERNAL_2f99febd_4_k_cu_e14694bb_133004cuda3std3__45__cpo3endE,@object
	.size		_ZN40_INTERNAL_2f99febd_4_k_cu_e14694bb_133004cuda3std3__45__cpo3endE,(_ZN40_INTERNAL_2f99febd_4_k_cu_e14694bb_133004cuda3std3__419piecewise_constructE - _ZN40_INTERNAL_2f99febd_4_k_cu_e14694bb_133004cuda3std3__45__cpo3endE)
_ZN40_INTERNAL_2f99febd_4_k_cu_e14694bb_133004cuda3std3__45__cpo3endE:
	.zero		1
	.type		_ZN40_INTERNAL_2f99febd_4_k_cu_e14694bb_133004cuda3std3__419piecewise_constructE,@object
	.size		_ZN40_INTERNAL_2f99febd_4_k_cu_e14694bb_133004cuda3std3__419piecewise_constructE,(_ZN40_INTERNAL_2f99febd_4_k_cu_e14694bb_133004cuda3std3__45__cpo4cendE - _ZN40_INTERNAL_2f99febd_4_k_cu_e14694bb_133004cuda3std3__419piecewise_constructE)
_ZN40_INTERNAL_2f99febd_4_k_cu_e14694bb_133004cuda3std3__419piecewise_constructE:
	.zero		1
	.type		_ZN40_INTERNAL_2f99febd_4_k_cu_e14694bb_133004cuda3std3__45__cpo4cendE,@object
	.size		_ZN40_INTERNAL_2f99febd_4_k_cu_e14694bb_133004cuda3std3__45__cpo4cendE,(_ZN40_INTERNAL_2f99febd_4_k_cu_e14694bb_133004cuda3std6ranges3__45__cpo4swapE - _ZN40_INTERNAL_2f99febd_4_k_cu_e14694bb_133004cuda3std3__45__cpo4cendE)
_ZN40_INTERNAL_2f99febd_4_k_cu_e14694bb_133004cuda3std3__45__cpo4cendE:
	.zero		1
	.type		_ZN40_INTERNAL_2f99febd_4_k_cu_e14694bb_133004cuda3std6ranges3__45__cpo4swapE,@object
	.size		_ZN40_INTERNAL_2f99febd_4_k_cu_e14694bb_133004cuda3std6ranges3__45__cpo4swapE,(.L_8 - _ZN40_INTERNAL_2f99febd_4_k_cu_e14694bb_133004cuda3std6ranges3__45__cpo4swapE)
_ZN40_INTERNAL_2f99febd_4_k_cu_e14694bb_133004cuda3std6ranges3__45__cpo4swapE:
	.zero		1
.L_8:


//--------------------- .nv.constant0._ZN7cutlass13device_kernelINS_4gemm6kernel13GemmUniversalIN4cute5tupleIJiiiiEEENS1_10collective13CollectiveMmaINS1_34MainloopSm90TmaGmmaWarpSpecializedILi13ENS5_IJNS4_1CILi1EEESB_SB_EEENS1_35KernelTmaWarpSpecializedCooperativeEEENS5_IJNSA_ILi512EEENSA_ILi32EEESG_EEEaNS5_IJlSB_lEEEaSI_NS4_8TiledMMAINS4_8MMA_AtomIJNS4_4SM904GMMA26MMA_64x32x32_S32S8S8_SS_TNEEEENS4_6LayoutINS5_IJNSA_ILi2EEESB_SB_EEENS5_IJSB_NSA_ILi0EEESS_EEEEENS5_IJNS4_10UnderscoreESV_SV_EEEEENS4_13SM90_TMA_LOADENS4_14ComposedLayoutINS4_7SwizzleILi1ELi4ELi3EEENS4_18smem_ptr_flag_bitsILi8EEENSP_INS5_IJNSA_ILi8EEESG_EEENS5_IJSG_SB_EEEEEEEvNS4_8identityESY_S18_vS19_EENS_8epilogue10collective6detail29Sm90TmaWarpSpecializedAdapterINS1C_15DefaultEpilogueIaSI_SI_NS1B_6thread17LinearCombinationIaLi1EiiLNS1G_9ScaleType4KindE0ELNS_15FloatRoundStyleE2EaEENS1_15EpilogueDefaultEEEEEvvEEEEvNT_6ParamsE --------------------------
	.section	.nv.constant0._ZN7cutlass13device_kernelINS_4gemm6kernel13GemmUniversalIN4cute5tupleIJiiiiEEENS1_10collective13CollectiveMmaINS1_34MainloopSm90TmaGmmaWarpSpecializedILi13ENS5_IJNS4_1CILi1EEESB_SB_EEENS1_35KernelTmaWarpSpecializedCooperativeEEENS5_IJNSA_ILi512EEENSA_ILi32EEESG_EEEaNS5_IJlSB_lEEEaSI_NS4_8TiledMMAINS4_8MMA_AtomIJNS4_4SM904GMMA26MMA_64x32x32_S32S8S8_SS_TNEEEENS4_6LayoutINS5_IJNSA_ILi2EEESB_SB_EEENS5_IJSB_NSA_ILi0EEESS_EEEEENS5_IJNS4_10UnderscoreESV_SV_EEEEENS4_13SM90_TMA_LOADENS4_14ComposedLayoutINS4_7SwizzleILi1ELi4ELi3EEENS4_18smem_ptr_flag_bitsILi8EEENSP_INS5_IJNSA_ILi8EEESG_EEENS5_IJSG_SB_EEEEEEEvNS4_8identityESY_S18_vS19_EENS_8epilogue10collective6detail29Sm90TmaWarpSpecializedAdapterINS1C_15DefaultEpilogueIaSI_SI_NS1B_6thread17LinearCombinationIaLi1EiiLNS1G_9ScaleType4KindE0ELNS_15FloatRoundStyleE2EaEENS1_15EpilogueDefaultEEEEEvvEEEEvNT_6ParamsE,"a",@progbits
	.sectionflags	@""
	.align	4
.nv.constant0._ZN7cutlass13device_kernelINS_4gemm6kernel13GemmUniversalIN4cute5tupleIJiiiiEEENS1_10collective13CollectiveMmaINS1_34MainloopSm90TmaGmmaWarpSpecializedILi13ENS5_IJNS4_1CILi1EEESB_SB_EEENS1_35KernelTmaWarpSpecializedCooperativeEEENS5_IJNSA_ILi512EEENSA_ILi32EEESG_EEEaNS5_IJlSB_lEEEaSI_NS4_8TiledMMAINS4_8MMA_AtomIJNS4_4SM904GMMA26MMA_64x32x32_S32S8S8_SS_TNEEEENS4_6LayoutINS5_IJNSA_ILi2EEESB_SB_EEENS5_IJSB_NSA_ILi0EEESS_EEEEENS5_IJNS4_10UnderscoreESV_SV_EEEEENS4_13SM90_TMA_LOADENS4_14ComposedLayoutINS4_7SwizzleILi1ELi4ELi3EEENS4_18smem_ptr_flag_bitsILi8EEENSP_INS5_IJNSA_ILi8EEESG_EEENS5_IJSG_SB_EEEEEEEvNS4_8identityESY_S18_vS19_EENS_8epilogue10collective6detail29Sm90TmaWarpSpecializedAdapterINS1C_15DefaultEpilogueIaSI_SI_NS1B_6thread17LinearCombinationIaLi1EiiLNS1G_9ScaleType4KindE0ELNS_15FloatRoundStyleE2EaEENS1_15EpilogueDefaultEEEEEvvEEEEvNT_6ParamsE:
	.zero		1664


//--------------------- SYMBOLS --------------------------

	.type		.nv.reservedSmem.offset0,@object
	.size		.nv.reservedSmem.offset0,0x4
	.type		__assertfail,@function
